//
// Generated by NVIDIA NVVM Compiler
//
// Compiler Build ID: CL-36424714
// Cuda compilation tools, release 13.0, V13.0.88
// Based on NVVM 20.0.0
//

.version 9.0
.target sm_100
.address_size 64

	// .globl	chacha12_two
.shared .align 4 .b8 buffer[32896];

.visible .entry chacha12_two(
	.param .u64 .ptr .align 1 chacha12_two_param_0,
	.param .u64 .ptr .align 1 chacha12_two_param_1,
	.param .u64 .ptr .align 1 chacha12_two_param_2
)
{
	.reg .pred 	%p<4>;
	.reg .b32 	%r<360>;
	.reg .b64 	%rd<14>;

	ld.param.u64 	%rd2, [chacha12_two_param_1];
	ld.param.u64 	%rd3, [chacha12_two_param_2];
	mov.u32 	%r1, %tid.x;
	setp.gt.u32 	%p1, %r1, 15;
	shl.b32 	%r101, %r1, 2;
	mov.u32 	%r102, buffer;
	add.s32 	%r2, %r102, %r101;
	@%p1 bra 	$L__BB0_2;
	cvta.to.global.u64 	%rd4, %rd2;
	mul.wide.u32 	%rd5, %r1, 4;
	add.s64 	%rd6, %rd4, %rd5;
	ld.global.u32 	%r103, [%rd6];
	st.shared.u32 	[%r2], %r103;
$L__BB0_2:
	and.b32  	%r104, %r1, 1008;
	setp.ne.s32 	%p2, %r104, 16;
	@%p2 bra 	$L__BB0_4;
	add.s32 	%r105, %r1, -16;
	cvta.to.global.u64 	%rd7, %rd3;
	mul.wide.u32 	%rd8, %r105, 4;
	add.s64 	%rd9, %rd7, %rd8;
	ld.global.u32 	%r106, [%rd9];
	st.shared.u32 	[%r2], %r106;
$L__BB0_4:
	bar.sync 	0;
	ld.shared.u32 	%r3, [buffer];
	ld.shared.u32 	%r4, [buffer+4];
	ld.shared.u32 	%r5, [buffer+8];
	ld.shared.u32 	%r6, [buffer+12];
	ld.shared.u32 	%r7, [buffer+16];
	ld.shared.u32 	%r8, [buffer+20];
	ld.shared.u32 	%r9, [buffer+24];
	ld.shared.u32 	%r10, [buffer+28];
	ld.shared.u32 	%r11, [buffer+32];
	ld.shared.u32 	%r12, [buffer+36];
	ld.shared.u32 	%r13, [buffer+40];
	ld.shared.u32 	%r14, [buffer+44];
	ld.shared.u32 	%r15, [buffer+48];
	ld.shared.u32 	%r16, [buffer+52];
	ld.shared.u32 	%r17, [buffer+56];
	ld.shared.u32 	%r18, [buffer+60];
	ld.shared.u32 	%r19, [buffer+64];
	ld.shared.u32 	%r20, [buffer+68];
	ld.shared.u32 	%r21, [buffer+72];
	ld.shared.u32 	%r22, [buffer+76];
	ld.shared.u32 	%r23, [buffer+80];
	ld.shared.u32 	%r24, [buffer+84];
	ld.shared.u32 	%r25, [buffer+88];
	ld.shared.u32 	%r26, [buffer+92];
	ld.shared.u32 	%r27, [buffer+96];
	ld.shared.u32 	%r28, [buffer+100];
	ld.shared.u32 	%r29, [buffer+104];
	ld.shared.u32 	%r30, [buffer+108];
	ld.shared.u32 	%r31, [buffer+112];
	ld.shared.u32 	%r32, [buffer+116];
	ld.shared.u32 	%r33, [buffer+120];
	mov.b32 	%r359, 0;
	ld.shared.u32 	%r34, [buffer+124];
	mov.u32 	%r327, %r30;
	mov.u32 	%r328, %r34;
	mov.u32 	%r329, %r22;
	mov.u32 	%r330, %r26;
	mov.u32 	%r331, %r14;
	mov.u32 	%r332, %r18;
	mov.u32 	%r333, %r6;
	mov.u32 	%r334, %r10;
	mov.u32 	%r335, %r29;
	mov.u32 	%r336, %r33;
	mov.u32 	%r337, %r21;
	mov.u32 	%r338, %r25;
	mov.u32 	%r339, %r13;
	mov.u32 	%r340, %r17;
	mov.u32 	%r341, %r5;
	mov.u32 	%r342, %r9;
	mov.u32 	%r343, %r28;
	mov.u32 	%r344, %r32;
	mov.u32 	%r345, %r20;
	mov.u32 	%r346, %r24;
	mov.u32 	%r347, %r12;
	mov.u32 	%r348, %r16;
	mov.u32 	%r349, %r4;
	mov.u32 	%r350, %r8;
	mov.u32 	%r351, %r27;
	mov.u32 	%r352, %r31;
	mov.u32 	%r353, %r19;
	mov.u32 	%r354, %r23;
	mov.u32 	%r355, %r11;
	mov.u32 	%r356, %r15;
	mov.u32 	%r357, %r3;
	mov.u32 	%r358, %r7;
$L__BB0_5:
	add.s32 	%r108, %r357, %r358;
	xor.b32  	%r109, %r356, %r108;
	shf.l.wrap.b32 	%r110, %r109, %r109, 16;
	add.s32 	%r111, %r355, %r110;
	xor.b32  	%r112, %r358, %r111;
	shf.l.wrap.b32 	%r113, %r112, %r112, 12;
	add.s32 	%r114, %r108, %r113;
	xor.b32  	%r115, %r110, %r114;
	shf.l.wrap.b32 	%r116, %r115, %r115, 8;
	add.s32 	%r117, %r111, %r116;
	xor.b32  	%r118, %r113, %r117;
	shf.l.wrap.b32 	%r119, %r118, %r118, 7;
	add.s32 	%r120, %r353, %r354;
	xor.b32  	%r121, %r352, %r120;
	shf.l.wrap.b32 	%r122, %r121, %r121, 16;
	add.s32 	%r123, %r351, %r122;
	xor.b32  	%r124, %r354, %r123;
	shf.l.wrap.b32 	%r125, %r124, %r124, 12;
	add.s32 	%r126, %r120, %r125;
	xor.b32  	%r127, %r122, %r126;
	shf.l.wrap.b32 	%r128, %r127, %r127, 8;
	add.s32 	%r129, %r123, %r128;
	xor.b32  	%r130, %r125, %r129;
	shf.l.wrap.b32 	%r131, %r130, %r130, 7;
	add.s32 	%r132, %r349, %r350;
	xor.b32  	%r133, %r348, %r132;
	shf.l.wrap.b32 	%r134, %r133, %r133, 16;
	add.s32 	%r135, %r347, %r134;
	xor.b32  	%r136, %r350, %r135;
	shf.l.wrap.b32 	%r137, %r136, %r136, 12;
	add.s32 	%r138, %r132, %r137;
	xor.b32  	%r139, %r134, %r138;
	shf.l.wrap.b32 	%r140, %r139, %r139, 8;
	add.s32 	%r141, %r135, %r140;
	xor.b32  	%r142, %r137, %r141;
	shf.l.wrap.b32 	%r143, %r142, %r142, 7;
	add.s32 	%r144, %r345, %r346;
	xor.b32  	%r145, %r344, %r144;
	shf.l.wrap.b32 	%r146, %r145, %r145, 16;
	add.s32 	%r147, %r343, %r146;
	xor.b32  	%r148, %r346, %r147;
	shf.l.wrap.b32 	%r149, %r148, %r148, 12;
	add.s32 	%r150, %r144, %r149;
	xor.b32  	%r151, %r146, %r150;
	shf.l.wrap.b32 	%r152, %r151, %r151, 8;
	add.s32 	%r153, %r147, %r152;
	xor.b32  	%r154, %r149, %r153;
	shf.l.wrap.b32 	%r155, %r154, %r154, 7;
	add.s32 	%r156, %r341, %r342;
	xor.b32  	%r157, %r340, %r156;
	shf.l.wrap.b32 	%r158, %r157, %r157, 16;
	add.s32 	%r159, %r339, %r158;
	xor.b32  	%r160, %r342, %r159;
	shf.l.wrap.b32 	%r161, %r160, %r160, 12;
	add.s32 	%r162, %r156, %r161;
	xor.b32  	%r163, %r158, %r162;
	shf.l.wrap.b32 	%r164, %r163, %r163, 8;
	add.s32 	%r165, %r159, %r164;
	xor.b32  	%r166, %r161, %r165;
	shf.l.wrap.b32 	%r167, %r166, %r166, 7;
	add.s32 	%r168, %r337, %r338;
	xor.b32  	%r169, %r336, %r168;
	shf.l.wrap.b32 	%r170, %r169, %r169, 16;
	add.s32 	%r171, %r335, %r170;
	xor.b32  	%r172, %r338, %r171;
	shf.l.wrap.b32 	%r173, %r172, %r172, 12;
	add.s32 	%r174, %r168, %r173;
	xor.b32  	%r175, %r170, %r174;
	shf.l.wrap.b32 	%r176, %r175, %r175, 8;
	add.s32 	%r177, %r171, %r176;
	xor.b32  	%r178, %r173, %r177;
	shf.l.wrap.b32 	%r179, %r178, %r178, 7;
	add.s32 	%r180, %r333, %r334;
	xor.b32  	%r181, %r332, %r180;
	shf.l.wrap.b32 	%r182, %r181, %r181, 16;
	add.s32 	%r183, %r331, %r182;
	xor.b32  	%r184, %r334, %r183;
	shf.l.wrap.b32 	%r185, %r184, %r184, 12;
	add.s32 	%r186, %r180, %r185;
	xor.b32  	%r187, %r182, %r186;
	shf.l.wrap.b32 	%r188, %r187, %r187, 8;
	add.s32 	%r189, %r183, %r188;
	xor.b32  	%r190, %r185, %r189;
	shf.l.wrap.b32 	%r191, %r190, %r190, 7;
	add.s32 	%r192, %r329, %r330;
	xor.b32  	%r193, %r328, %r192;
	shf.l.wrap.b32 	%r194, %r193, %r193, 16;
	add.s32 	%r195, %r327, %r194;
	xor.b32  	%r196, %r330, %r195;
	shf.l.wrap.b32 	%r197, %r196, %r196, 12;
	add.s32 	%r198, %r192, %r197;
	xor.b32  	%r199, %r194, %r198;
	shf.l.wrap.b32 	%r200, %r199, %r199, 8;
	add.s32 	%r201, %r195, %r200;
	xor.b32  	%r202, %r197, %r201;
	shf.l.wrap.b32 	%r203, %r202, %r202, 7;
	add.s32 	%r204, %r114, %r143;
	xor.b32  	%r205, %r188, %r204;
	shf.l.wrap.b32 	%r206, %r205, %r205, 16;
	add.s32 	%r207, %r165, %r206;
	xor.b32  	%r208, %r143, %r207;
	shf.l.wrap.b32 	%r209, %r208, %r208, 12;
	add.s32 	%r357, %r204, %r209;
	xor.b32  	%r210, %r206, %r357;
	shf.l.wrap.b32 	%r332, %r210, %r210, 8;
	add.s32 	%r339, %r207, %r332;
	xor.b32  	%r211, %r209, %r339;
	shf.l.wrap.b32 	%r350, %r211, %r211, 7;
	add.s32 	%r212, %r126, %r155;
	xor.b32  	%r213, %r200, %r212;
	shf.l.wrap.b32 	%r214, %r213, %r213, 16;
	add.s32 	%r215, %r177, %r214;
	xor.b32  	%r216, %r155, %r215;
	shf.l.wrap.b32 	%r217, %r216, %r216, 12;
	add.s32 	%r353, %r212, %r217;
	xor.b32  	%r218, %r214, %r353;
	shf.l.wrap.b32 	%r328, %r218, %r218, 8;
	add.s32 	%r335, %r215, %r328;
	xor.b32  	%r219, %r217, %r335;
	shf.l.wrap.b32 	%r346, %r219, %r219, 7;
	add.s32 	%r220, %r138, %r167;
	xor.b32  	%r221, %r116, %r220;
	shf.l.wrap.b32 	%r222, %r221, %r221, 16;
	add.s32 	%r223, %r189, %r222;
	xor.b32  	%r224, %r167, %r223;
	shf.l.wrap.b32 	%r225, %r224, %r224, 12;
	add.s32 	%r349, %r220, %r225;
	xor.b32  	%r226, %r222, %r349;
	shf.l.wrap.b32 	%r356, %r226, %r226, 8;
	add.s32 	%r331, %r223, %r356;
	xor.b32  	%r227, %r225, %r331;
	shf.l.wrap.b32 	%r342, %r227, %r227, 7;
	add.s32 	%r228, %r150, %r179;
	xor.b32  	%r229, %r128, %r228;
	shf.l.wrap.b32 	%r230, %r229, %r229, 16;
	add.s32 	%r231, %r201, %r230;
	xor.b32  	%r232, %r179, %r231;
	shf.l.wrap.b32 	%r233, %r232, %r232, 12;
	add.s32 	%r345, %r228, %r233;
	xor.b32  	%r234, %r230, %r345;
	shf.l.wrap.b32 	%r352, %r234, %r234, 8;
	add.s32 	%r327, %r231, %r352;
	xor.b32  	%r235, %r233, %r327;
	shf.l.wrap.b32 	%r338, %r235, %r235, 7;
	add.s32 	%r236, %r162, %r191;
	xor.b32  	%r237, %r140, %r236;
	shf.l.wrap.b32 	%r238, %r237, %r237, 16;
	add.s32 	%r239, %r117, %r238;
	xor.b32  	%r240, %r191, %r239;
	shf.l.wrap.b32 	%r241, %r240, %r240, 12;
	add.s32 	%r341, %r236, %r241;
	xor.b32  	%r242, %r238, %r341;
	shf.l.wrap.b32 	%r348, %r242, %r242, 8;
	add.s32 	%r355, %r239, %r348;
	xor.b32  	%r243, %r241, %r355;
	shf.l.wrap.b32 	%r334, %r243, %r243, 7;
	add.s32 	%r244, %r174, %r203;
	xor.b32  	%r245, %r152, %r244;
	shf.l.wrap.b32 	%r246, %r245, %r245, 16;
	add.s32 	%r247, %r129, %r246;
	xor.b32  	%r248, %r203, %r247;
	shf.l.wrap.b32 	%r249, %r248, %r248, 12;
	add.s32 	%r337, %r244, %r249;
	xor.b32  	%r250, %r246, %r337;
	shf.l.wrap.b32 	%r344, %r250, %r250, 8;
	add.s32 	%r351, %r247, %r344;
	xor.b32  	%r251, %r249, %r351;
	shf.l.wrap.b32 	%r330, %r251, %r251, 7;
	add.s32 	%r252, %r186, %r119;
	xor.b32  	%r253, %r164, %r252;
	shf.l.wrap.b32 	%r254, %r253, %r253, 16;
	add.s32 	%r255, %r141, %r254;
	xor.b32  	%r256, %r119, %r255;
	shf.l.wrap.b32 	%r257, %r256, %r256, 12;
	add.s32 	%r333, %r252, %r257;
	xor.b32  	%r258, %r254, %r333;
	shf.l.wrap.b32 	%r340, %r258, %r258, 8;
	add.s32 	%r347, %r255, %r340;
	xor.b32  	%r259, %r257, %r347;
	shf.l.wrap.b32 	%r358, %r259, %r259, 7;
	add.s32 	%r260, %r198, %r131;
	xor.b32  	%r261, %r176, %r260;
	shf.l.wrap.b32 	%r262, %r261, %r261, 16;
	add.s32 	%r263, %r153, %r262;
	xor.b32  	%r264, %r131, %r263;
	shf.l.wrap.b32 	%r265, %r264, %r264, 12;
	add.s32 	%r329, %r260, %r265;
	xor.b32  	%r266, %r262, %r329;
	shf.l.wrap.b32 	%r336, %r266, %r266, 8;
	add.s32 	%r343, %r263, %r336;
	xor.b32  	%r267, %r265, %r343;
	shf.l.wrap.b32 	%r354, %r267, %r267, 7;
	add.s32 	%r359, %r359, 1;
	setp.ne.s32 	%p3, %r359, 6;
	@%p3 bra 	$L__BB0_5;
	ld.param.u64 	%rd13, [chacha12_two_param_0];
	mov.u32 	%r268, %ntid.x;
	mov.u32 	%r269, %ctaid.x;
	mov.u32 	%r270, %tid.x;
	mad.lo.s32 	%r271, %r269, %r268, %r270;
	shl.b32 	%r272, %r270, 2;
	mov.u32 	%r273, buffer;
	add.s32 	%r274, %r273, %r272;
	mad.lo.s32 	%r275, %r270, 124, %r274;
	add.s32 	%r276, %r357, %r3;
	st.shared.u32 	[%r275+128], %r276;
	add.s32 	%r277, %r349, %r4;
	st.shared.u32 	[%r275+132], %r277;
	add.s32 	%r278, %r341, %r5;
	st.shared.u32 	[%r275+136], %r278;
	add.s32 	%r279, %r333, %r6;
	st.shared.u32 	[%r275+140], %r279;
	add.s32 	%r280, %r358, %r7;
	st.shared.u32 	[%r275+144], %r280;
	add.s32 	%r281, %r350, %r8;
	st.shared.u32 	[%r275+148], %r281;
	add.s32 	%r282, %r342, %r9;
	st.shared.u32 	[%r275+152], %r282;
	add.s32 	%r283, %r334, %r10;
	st.shared.u32 	[%r275+156], %r283;
	add.s32 	%r284, %r355, %r11;
	st.shared.u32 	[%r275+160], %r284;
	add.s32 	%r285, %r347, %r12;
	st.shared.u32 	[%r275+164], %r285;
	add.s32 	%r286, %r339, %r13;
	st.shared.u32 	[%r275+168], %r286;
	add.s32 	%r287, %r331, %r14;
	st.shared.u32 	[%r275+172], %r287;
	add.s32 	%r288, %r15, %r271;
	add.s32 	%r289, %r288, %r356;
	st.shared.u32 	[%r275+176], %r289;
	add.s32 	%r290, %r348, %r16;
	st.shared.u32 	[%r275+180], %r290;
	add.s32 	%r291, %r340, %r17;
	st.shared.u32 	[%r275+184], %r291;
	add.s32 	%r292, %r332, %r18;
	st.shared.u32 	[%r275+188], %r292;
	add.s32 	%r293, %r353, %r19;
	st.shared.u32 	[%r275+192], %r293;
	add.s32 	%r294, %r345, %r20;
	st.shared.u32 	[%r275+196], %r294;
	add.s32 	%r295, %r337, %r21;
	st.shared.u32 	[%r275+200], %r295;
	add.s32 	%r296, %r329, %r22;
	st.shared.u32 	[%r275+204], %r296;
	add.s32 	%r297, %r354, %r23;
	st.shared.u32 	[%r275+208], %r297;
	add.s32 	%r298, %r346, %r24;
	st.shared.u32 	[%r275+212], %r298;
	add.s32 	%r299, %r338, %r25;
	st.shared.u32 	[%r275+216], %r299;
	add.s32 	%r300, %r330, %r26;
	st.shared.u32 	[%r275+220], %r300;
	add.s32 	%r301, %r351, %r27;
	st.shared.u32 	[%r275+224], %r301;
	add.s32 	%r302, %r343, %r28;
	st.shared.u32 	[%r275+228], %r302;
	add.s32 	%r303, %r335, %r29;
	st.shared.u32 	[%r275+232], %r303;
	add.s32 	%r304, %r327, %r30;
	st.shared.u32 	[%r275+236], %r304;
	add.s32 	%r305, %r31, %r271;
	add.s32 	%r306, %r305, %r352;
	st.shared.u32 	[%r275+240], %r306;
	add.s32 	%r307, %r344, %r32;
	st.shared.u32 	[%r275+244], %r307;
	add.s32 	%r308, %r336, %r33;
	st.shared.u32 	[%r275+248], %r308;
	add.s32 	%r309, %r328, %r34;
	st.shared.u32 	[%r275+252], %r309;
	shl.b32 	%r310, %r271, 4;
	cvta.to.global.u64 	%rd10, %rd13;
	xor.b32  	%r311, %r293, %r276;
	mul.wide.s32 	%rd11, %r310, 4;
	add.s64 	%rd12, %rd10, %rd11;
	st.global.u32 	[%rd12], %r311;
	xor.b32  	%r312, %r294, %r277;
	st.global.u32 	[%rd12+4], %r312;
	xor.b32  	%r313, %r295, %r278;
	st.global.u32 	[%rd12+8], %r313;
	xor.b32  	%r314, %r296, %r279;
	st.global.u32 	[%rd12+12], %r314;
	xor.b32  	%r315, %r297, %r280;
	st.global.u32 	[%rd12+16], %r315;
	xor.b32  	%r316, %r298, %r281;
	st.global.u32 	[%rd12+20], %r316;
	xor.b32  	%r317, %r299, %r282;
	st.global.u32 	[%rd12+24], %r317;
	xor.b32  	%r318, %r300, %r283;
	st.global.u32 	[%rd12+28], %r318;
	xor.b32  	%r319, %r301, %r284;
	st.global.u32 	[%rd12+32], %r319;
	xor.b32  	%r320, %r302, %r285;
	st.global.u32 	[%rd12+36], %r320;
	xor.b32  	%r321, %r303, %r286;
	st.global.u32 	[%rd12+40], %r321;
	xor.b32  	%r322, %r304, %r287;
	st.global.u32 	[%rd12+44], %r322;
	xor.b32  	%r323, %r306, %r289;
	st.global.u32 	[%rd12+48], %r323;
	xor.b32  	%r324, %r307, %r290;
	st.global.u32 	[%rd12+52], %r324;
	xor.b32  	%r325, %r308, %r291;
	st.global.u32 	[%rd12+56], %r325;
	xor.b32  	%r326, %r309, %r292;
	st.global.u32 	[%rd12+60], %r326;
	ret;

}
	// .globl	chacha12_two_seq
.visible .entry chacha12_two_seq(
	.param .u64 .ptr .align 1 chacha12_two_seq_param_0,
	.param .u64 .ptr .align 1 chacha12_two_seq_param_1,
	.param .u64 .ptr .align 1 chacha12_two_seq_param_2
)
{
	.reg .pred 	%p<5>;
	.reg .b32 	%r<368>;
	.reg .b64 	%rd<14>;

	ld.param.u64 	%rd2, [chacha12_two_seq_param_1];
	ld.param.u64 	%rd3, [chacha12_two_seq_param_2];
	mov.u32 	%r1, %tid.x;
	setp.gt.u32 	%p1, %r1, 15;
	shl.b32 	%r121, %r1, 2;
	mov.u32 	%r122, buffer;
	add.s32 	%r2, %r122, %r121;
	@%p1 bra 	$L__BB1_2;
	cvta.to.global.u64 	%rd4, %rd2;
	mul.wide.u32 	%rd5, %r1, 4;
	add.s64 	%rd6, %rd4, %rd5;
	ld.global.u32 	%r123, [%rd6];
	st.shared.u32 	[%r2], %r123;
$L__BB1_2:
	and.b32  	%r124, %r1, 1008;
	setp.ne.s32 	%p2, %r124, 16;
	@%p2 bra 	$L__BB1_4;
	add.s32 	%r125, %r1, -16;
	cvta.to.global.u64 	%rd7, %rd3;
	mul.wide.u32 	%rd8, %r125, 4;
	add.s64 	%rd9, %rd7, %rd8;
	ld.global.u32 	%r126, [%rd9];
	st.shared.u32 	[%r2], %r126;
$L__BB1_4:
	bar.sync 	0;
	mad.lo.s32 	%r3, %r1, 124, %r2;
	ld.shared.u32 	%r4, [buffer];
	ld.shared.u32 	%r5, [buffer+4];
	ld.shared.u32 	%r6, [buffer+8];
	ld.shared.u32 	%r7, [buffer+12];
	ld.shared.u32 	%r8, [buffer+16];
	ld.shared.u32 	%r9, [buffer+20];
	ld.shared.u32 	%r10, [buffer+24];
	ld.shared.u32 	%r11, [buffer+28];
	ld.shared.u32 	%r12, [buffer+32];
	ld.shared.u32 	%r13, [buffer+36];
	ld.shared.u32 	%r14, [buffer+40];
	ld.shared.u32 	%r15, [buffer+44];
	ld.shared.u32 	%r16, [buffer+48];
	ld.shared.u32 	%r17, [buffer+52];
	ld.shared.u32 	%r18, [buffer+56];
	ld.shared.u32 	%r19, [buffer+60];
	mov.u32 	%r128, %ctaid.x;
	mov.u32 	%r129, %ntid.x;
	mad.lo.s32 	%r20, %r128, %r129, %r1;
	mov.b32 	%r350, 0;
	mov.u32 	%r334, %r15;
	mov.u32 	%r335, %r19;
	mov.u32 	%r336, %r7;
	mov.u32 	%r337, %r11;
	mov.u32 	%r338, %r14;
	mov.u32 	%r339, %r18;
	mov.u32 	%r340, %r6;
	mov.u32 	%r341, %r10;
	mov.u32 	%r342, %r13;
	mov.u32 	%r343, %r17;
	mov.u32 	%r344, %r5;
	mov.u32 	%r345, %r9;
	mov.u32 	%r346, %r12;
	mov.u32 	%r347, %r16;
	mov.u32 	%r348, %r4;
	mov.u32 	%r349, %r8;
$L__BB1_5:
	add.s32 	%r130, %r348, %r349;
	xor.b32  	%r131, %r347, %r130;
	shf.l.wrap.b32 	%r132, %r131, %r131, 16;
	add.s32 	%r133, %r346, %r132;
	xor.b32  	%r134, %r349, %r133;
	shf.l.wrap.b32 	%r135, %r134, %r134, 12;
	add.s32 	%r136, %r130, %r135;
	xor.b32  	%r137, %r132, %r136;
	shf.l.wrap.b32 	%r138, %r137, %r137, 8;
	add.s32 	%r139, %r133, %r138;
	xor.b32  	%r140, %r135, %r139;
	shf.l.wrap.b32 	%r141, %r140, %r140, 7;
	add.s32 	%r142, %r344, %r345;
	xor.b32  	%r143, %r343, %r142;
	shf.l.wrap.b32 	%r144, %r143, %r143, 16;
	add.s32 	%r145, %r342, %r144;
	xor.b32  	%r146, %r345, %r145;
	shf.l.wrap.b32 	%r147, %r146, %r146, 12;
	add.s32 	%r148, %r142, %r147;
	xor.b32  	%r149, %r144, %r148;
	shf.l.wrap.b32 	%r150, %r149, %r149, 8;
	add.s32 	%r151, %r145, %r150;
	xor.b32  	%r152, %r147, %r151;
	shf.l.wrap.b32 	%r153, %r152, %r152, 7;
	add.s32 	%r154, %r340, %r341;
	xor.b32  	%r155, %r339, %r154;
	shf.l.wrap.b32 	%r156, %r155, %r155, 16;
	add.s32 	%r157, %r338, %r156;
	xor.b32  	%r158, %r341, %r157;
	shf.l.wrap.b32 	%r159, %r158, %r158, 12;
	add.s32 	%r160, %r154, %r159;
	xor.b32  	%r161, %r156, %r160;
	shf.l.wrap.b32 	%r162, %r161, %r161, 8;
	add.s32 	%r163, %r157, %r162;
	xor.b32  	%r164, %r159, %r163;
	shf.l.wrap.b32 	%r165, %r164, %r164, 7;
	add.s32 	%r166, %r336, %r337;
	xor.b32  	%r167, %r335, %r166;
	shf.l.wrap.b32 	%r168, %r167, %r167, 16;
	add.s32 	%r169, %r334, %r168;
	xor.b32  	%r170, %r337, %r169;
	shf.l.wrap.b32 	%r171, %r170, %r170, 12;
	add.s32 	%r172, %r166, %r171;
	xor.b32  	%r173, %r168, %r172;
	shf.l.wrap.b32 	%r174, %r173, %r173, 8;
	add.s32 	%r175, %r169, %r174;
	xor.b32  	%r176, %r171, %r175;
	shf.l.wrap.b32 	%r177, %r176, %r176, 7;
	add.s32 	%r178, %r136, %r153;
	xor.b32  	%r179, %r174, %r178;
	shf.l.wrap.b32 	%r180, %r179, %r179, 16;
	add.s32 	%r181, %r163, %r180;
	xor.b32  	%r182, %r153, %r181;
	shf.l.wrap.b32 	%r183, %r182, %r182, 12;
	add.s32 	%r348, %r178, %r183;
	xor.b32  	%r184, %r180, %r348;
	shf.l.wrap.b32 	%r335, %r184, %r184, 8;
	add.s32 	%r338, %r181, %r335;
	xor.b32  	%r185, %r183, %r338;
	shf.l.wrap.b32 	%r345, %r185, %r185, 7;
	add.s32 	%r186, %r148, %r165;
	xor.b32  	%r187, %r138, %r186;
	shf.l.wrap.b32 	%r188, %r187, %r187, 16;
	add.s32 	%r189, %r175, %r188;
	xor.b32  	%r190, %r165, %r189;
	shf.l.wrap.b32 	%r191, %r190, %r190, 12;
	add.s32 	%r344, %r186, %r191;
	xor.b32  	%r192, %r188, %r344;
	shf.l.wrap.b32 	%r347, %r192, %r192, 8;
	add.s32 	%r334, %r189, %r347;
	xor.b32  	%r193, %r191, %r334;
	shf.l.wrap.b32 	%r341, %r193, %r193, 7;
	add.s32 	%r194, %r160, %r177;
	xor.b32  	%r195, %r150, %r194;
	shf.l.wrap.b32 	%r196, %r195, %r195, 16;
	add.s32 	%r197, %r139, %r196;
	xor.b32  	%r198, %r177, %r197;
	shf.l.wrap.b32 	%r199, %r198, %r198, 12;
	add.s32 	%r340, %r194, %r199;
	xor.b32  	%r200, %r196, %r340;
	shf.l.wrap.b32 	%r343, %r200, %r200, 8;
	add.s32 	%r346, %r197, %r343;
	xor.b32  	%r201, %r199, %r346;
	shf.l.wrap.b32 	%r337, %r201, %r201, 7;
	add.s32 	%r202, %r172, %r141;
	xor.b32  	%r203, %r162, %r202;
	shf.l.wrap.b32 	%r204, %r203, %r203, 16;
	add.s32 	%r205, %r151, %r204;
	xor.b32  	%r206, %r141, %r205;
	shf.l.wrap.b32 	%r207, %r206, %r206, 12;
	add.s32 	%r336, %r202, %r207;
	xor.b32  	%r208, %r204, %r336;
	shf.l.wrap.b32 	%r339, %r208, %r208, 8;
	add.s32 	%r342, %r205, %r339;
	xor.b32  	%r209, %r207, %r342;
	shf.l.wrap.b32 	%r349, %r209, %r209, 7;
	add.s32 	%r350, %r350, 1;
	setp.ne.s32 	%p3, %r350, 6;
	@%p3 bra 	$L__BB1_5;
	st.shared.u32 	[%r3+144], %r349;
	st.shared.u32 	[%r3+128], %r348;
	st.shared.u32 	[%r3+176], %r347;
	st.shared.u32 	[%r3+160], %r346;
	st.shared.u32 	[%r3+148], %r345;
	st.shared.u32 	[%r3+132], %r344;
	st.shared.u32 	[%r3+180], %r343;
	st.shared.u32 	[%r3+164], %r342;
	st.shared.u32 	[%r3+152], %r341;
	st.shared.u32 	[%r3+136], %r340;
	st.shared.u32 	[%r3+184], %r339;
	st.shared.u32 	[%r3+168], %r338;
	st.shared.u32 	[%r3+156], %r337;
	st.shared.u32 	[%r3+140], %r336;
	st.shared.u32 	[%r3+188], %r335;
	st.shared.u32 	[%r3+172], %r334;
	add.s32 	%r55, %r4, %r348;
	st.shared.u32 	[%r3+192], %r55;
	add.s32 	%r56, %r5, %r344;
	st.shared.u32 	[%r3+196], %r56;
	add.s32 	%r57, %r6, %r340;
	st.shared.u32 	[%r3+200], %r57;
	add.s32 	%r58, %r7, %r336;
	st.shared.u32 	[%r3+204], %r58;
	add.s32 	%r59, %r8, %r349;
	st.shared.u32 	[%r3+208], %r59;
	add.s32 	%r60, %r9, %r345;
	st.shared.u32 	[%r3+212], %r60;
	add.s32 	%r61, %r10, %r341;
	st.shared.u32 	[%r3+216], %r61;
	add.s32 	%r62, %r11, %r337;
	st.shared.u32 	[%r3+220], %r62;
	add.s32 	%r63, %r12, %r346;
	st.shared.u32 	[%r3+224], %r63;
	add.s32 	%r64, %r13, %r342;
	st.shared.u32 	[%r3+228], %r64;
	add.s32 	%r65, %r14, %r338;
	st.shared.u32 	[%r3+232], %r65;
	add.s32 	%r66, %r15, %r334;
	st.shared.u32 	[%r3+236], %r66;
	add.s32 	%r211, %r347, %r20;
	add.s32 	%r67, %r211, %r16;
	st.shared.u32 	[%r3+240], %r67;
	add.s32 	%r68, %r17, %r343;
	st.shared.u32 	[%r3+244], %r68;
	add.s32 	%r69, %r18, %r339;
	st.shared.u32 	[%r3+248], %r69;
	add.s32 	%r70, %r19, %r335;
	st.shared.u32 	[%r3+252], %r70;
	ld.shared.u32 	%r71, [buffer+64];
	ld.shared.u32 	%r72, [buffer+68];
	ld.shared.u32 	%r73, [buffer+72];
	ld.shared.u32 	%r74, [buffer+76];
	ld.shared.u32 	%r75, [buffer+80];
	ld.shared.u32 	%r76, [buffer+84];
	ld.shared.u32 	%r77, [buffer+88];
	ld.shared.u32 	%r78, [buffer+92];
	ld.shared.u32 	%r79, [buffer+96];
	ld.shared.u32 	%r80, [buffer+100];
	ld.shared.u32 	%r81, [buffer+104];
	ld.shared.u32 	%r82, [buffer+108];
	ld.shared.u32 	%r83, [buffer+112];
	ld.shared.u32 	%r84, [buffer+116];
	ld.shared.u32 	%r85, [buffer+120];
	mov.b32 	%r367, 0;
	ld.shared.u32 	%r86, [buffer+124];
	mov.u32 	%r351, %r82;
	mov.u32 	%r352, %r86;
	mov.u32 	%r353, %r74;
	mov.u32 	%r354, %r78;
	mov.u32 	%r355, %r81;
	mov.u32 	%r356, %r85;
	mov.u32 	%r357, %r73;
	mov.u32 	%r358, %r77;
	mov.u32 	%r359, %r80;
	mov.u32 	%r360, %r84;
	mov.u32 	%r361, %r72;
	mov.u32 	%r362, %r76;
	mov.u32 	%r363, %r79;
	mov.u32 	%r364, %r83;
	mov.u32 	%r365, %r71;
	mov.u32 	%r366, %r75;
$L__BB1_7:
	add.s32 	%r212, %r365, %r366;
	xor.b32  	%r213, %r364, %r212;
	shf.l.wrap.b32 	%r214, %r213, %r213, 16;
	add.s32 	%r215, %r363, %r214;
	xor.b32  	%r216, %r366, %r215;
	shf.l.wrap.b32 	%r217, %r216, %r216, 12;
	add.s32 	%r218, %r212, %r217;
	xor.b32  	%r219, %r214, %r218;
	shf.l.wrap.b32 	%r220, %r219, %r219, 8;
	add.s32 	%r221, %r215, %r220;
	xor.b32  	%r222, %r217, %r221;
	shf.l.wrap.b32 	%r223, %r222, %r222, 7;
	add.s32 	%r224, %r361, %r362;
	xor.b32  	%r225, %r360, %r224;
	shf.l.wrap.b32 	%r226, %r225, %r225, 16;
	add.s32 	%r227, %r359, %r226;
	xor.b32  	%r228, %r362, %r227;
	shf.l.wrap.b32 	%r229, %r228, %r228, 12;
	add.s32 	%r230, %r224, %r229;
	xor.b32  	%r231, %r226, %r230;
	shf.l.wrap.b32 	%r232, %r231, %r231, 8;
	add.s32 	%r233, %r227, %r232;
	xor.b32  	%r234, %r229, %r233;
	shf.l.wrap.b32 	%r235, %r234, %r234, 7;
	add.s32 	%r236, %r357, %r358;
	xor.b32  	%r237, %r356, %r236;
	shf.l.wrap.b32 	%r238, %r237, %r237, 16;
	add.s32 	%r239, %r355, %r238;
	xor.b32  	%r240, %r358, %r239;
	shf.l.wrap.b32 	%r241, %r240, %r240, 12;
	add.s32 	%r242, %r236, %r241;
	xor.b32  	%r243, %r238, %r242;
	shf.l.wrap.b32 	%r244, %r243, %r243, 8;
	add.s32 	%r245, %r239, %r244;
	xor.b32  	%r246, %r241, %r245;
	shf.l.wrap.b32 	%r247, %r246, %r246, 7;
	add.s32 	%r248, %r353, %r354;
	xor.b32  	%r249, %r352, %r248;
	shf.l.wrap.b32 	%r250, %r249, %r249, 16;
	add.s32 	%r251, %r351, %r250;
	xor.b32  	%r252, %r354, %r251;
	shf.l.wrap.b32 	%r253, %r252, %r252, 12;
	add.s32 	%r254, %r248, %r253;
	xor.b32  	%r255, %r250, %r254;
	shf.l.wrap.b32 	%r256, %r255, %r255, 8;
	add.s32 	%r257, %r251, %r256;
	xor.b32  	%r258, %r253, %r257;
	shf.l.wrap.b32 	%r259, %r258, %r258, 7;
	add.s32 	%r260, %r218, %r235;
	xor.b32  	%r261, %r256, %r260;
	shf.l.wrap.b32 	%r262, %r261, %r261, 16;
	add.s32 	%r263, %r245, %r262;
	xor.b32  	%r264, %r235, %r263;
	shf.l.wrap.b32 	%r265, %r264, %r264, 12;
	add.s32 	%r365, %r260, %r265;
	xor.b32  	%r266, %r262, %r365;
	shf.l.wrap.b32 	%r352, %r266, %r266, 8;
	add.s32 	%r355, %r263, %r352;
	xor.b32  	%r267, %r265, %r355;
	shf.l.wrap.b32 	%r362, %r267, %r267, 7;
	add.s32 	%r268, %r230, %r247;
	xor.b32  	%r269, %r220, %r268;
	shf.l.wrap.b32 	%r270, %r269, %r269, 16;
	add.s32 	%r271, %r257, %r270;
	xor.b32  	%r272, %r247, %r271;
	shf.l.wrap.b32 	%r273, %r272, %r272, 12;
	add.s32 	%r361, %r268, %r273;
	xor.b32  	%r274, %r270, %r361;
	shf.l.wrap.b32 	%r364, %r274, %r274, 8;
	add.s32 	%r351, %r271, %r364;
	xor.b32  	%r275, %r273, %r351;
	shf.l.wrap.b32 	%r358, %r275, %r275, 7;
	add.s32 	%r276, %r242, %r259;
	xor.b32  	%r277, %r232, %r276;
	shf.l.wrap.b32 	%r278, %r277, %r277, 16;
	add.s32 	%r279, %r221, %r278;
	xor.b32  	%r280, %r259, %r279;
	shf.l.wrap.b32 	%r281, %r280, %r280, 12;
	add.s32 	%r357, %r276, %r281;
	xor.b32  	%r282, %r278, %r357;
	shf.l.wrap.b32 	%r360, %r282, %r282, 8;
	add.s32 	%r363, %r279, %r360;
	xor.b32  	%r283, %r281, %r363;
	shf.l.wrap.b32 	%r354, %r283, %r283, 7;
	add.s32 	%r284, %r254, %r223;
	xor.b32  	%r285, %r244, %r284;
	shf.l.wrap.b32 	%r286, %r285, %r285, 16;
	add.s32 	%r287, %r233, %r286;
	xor.b32  	%r288, %r223, %r287;
	shf.l.wrap.b32 	%r289, %r288, %r288, 12;
	add.s32 	%r353, %r284, %r289;
	xor.b32  	%r290, %r286, %r353;
	shf.l.wrap.b32 	%r356, %r290, %r290, 8;
	add.s32 	%r359, %r287, %r356;
	xor.b32  	%r291, %r289, %r359;
	shf.l.wrap.b32 	%r366, %r291, %r291, 7;
	add.s32 	%r367, %r367, 1;
	setp.ne.s32 	%p4, %r367, 6;
	@%p4 bra 	$L__BB1_7;
	ld.param.u64 	%rd13, [chacha12_two_seq_param_0];
	add.s32 	%r292, %r365, %r71;
	mov.u32 	%r293, %tid.x;
	shl.b32 	%r294, %r293, 2;
	mov.u32 	%r295, buffer;
	add.s32 	%r296, %r295, %r294;
	mad.lo.s32 	%r297, %r293, 124, %r296;
	st.shared.u32 	[%r297+128], %r292;
	add.s32 	%r298, %r361, %r72;
	st.shared.u32 	[%r297+132], %r298;
	add.s32 	%r299, %r357, %r73;
	st.shared.u32 	[%r297+136], %r299;
	add.s32 	%r300, %r353, %r74;
	st.shared.u32 	[%r297+140], %r300;
	add.s32 	%r301, %r366, %r75;
	st.shared.u32 	[%r297+144], %r301;
	add.s32 	%r302, %r362, %r76;
	st.shared.u32 	[%r297+148], %r302;
	add.s32 	%r303, %r358, %r77;
	st.shared.u32 	[%r297+152], %r303;
	add.s32 	%r304, %r354, %r78;
	st.shared.u32 	[%r297+156], %r304;
	add.s32 	%r305, %r363, %r79;
	st.shared.u32 	[%r297+160], %r305;
	add.s32 	%r306, %r359, %r80;
	st.shared.u32 	[%r297+164], %r306;
	add.s32 	%r307, %r355, %r81;
	st.shared.u32 	[%r297+168], %r307;
	add.s32 	%r308, %r351, %r82;
	st.shared.u32 	[%r297+172], %r308;
	mov.u32 	%r309, %ctaid.x;
	mov.u32 	%r310, %ntid.x;
	mad.lo.s32 	%r311, %r309, %r310, %r293;
	add.s32 	%r312, %r83, %r311;
	add.s32 	%r313, %r312, %r364;
	st.shared.u32 	[%r297+176], %r313;
	add.s32 	%r314, %r360, %r84;
	st.shared.u32 	[%r297+180], %r314;
	add.s32 	%r315, %r356, %r85;
	st.shared.u32 	[%r297+184], %r315;
	add.s32 	%r316, %r352, %r86;
	st.shared.u32 	[%r297+188], %r316;
	shl.b32 	%r317, %r311, 4;
	cvta.to.global.u64 	%rd10, %rd13;
	xor.b32  	%r318, %r55, %r292;
	mul.wide.s32 	%rd11, %r317, 4;
	add.s64 	%rd12, %rd10, %rd11;
	st.global.u32 	[%rd12], %r318;
	xor.b32  	%r319, %r56, %r298;
	st.global.u32 	[%rd12+4], %r319;
	xor.b32  	%r320, %r57, %r299;
	st.global.u32 	[%rd12+8], %r320;
	xor.b32  	%r321, %r58, %r300;
	st.global.u32 	[%rd12+12], %r321;
	xor.b32  	%r322, %r59, %r301;
	st.global.u32 	[%rd12+16], %r322;
	xor.b32  	%r323, %r60, %r302;
	st.global.u32 	[%rd12+20], %r323;
	xor.b32  	%r324, %r61, %r303;
	st.global.u32 	[%rd12+24], %r324;
	xor.b32  	%r325, %r62, %r304;
	st.global.u32 	[%rd12+28], %r325;
	xor.b32  	%r326, %r63, %r305;
	st.global.u32 	[%rd12+32], %r326;
	xor.b32  	%r327, %r64, %r306;
	st.global.u32 	[%rd12+36], %r327;
	xor.b32  	%r328, %r65, %r307;
	st.global.u32 	[%rd12+40], %r328;
	xor.b32  	%r329, %r66, %r308;
	st.global.u32 	[%rd12+44], %r329;
	xor.b32  	%r330, %r67, %r313;
	st.global.u32 	[%rd12+48], %r330;
	xor.b32  	%r331, %r68, %r314;
	st.global.u32 	[%rd12+52], %r331;
	xor.b32  	%r332, %r69, %r315;
	st.global.u32 	[%rd12+56], %r332;
	xor.b32  	%r333, %r70, %r316;
	st.global.u32 	[%rd12+60], %r333;
	ret;

}


// ===== COMPILED SASS (sm_100) =====

	.target	sm_100

	.elftype	@"ET_EXEC"


//--------------------- .note.nv.tkinfo           --------------------------
	.section	.note.nv.tkinfo,"",@"SHT_NOTE"
	.sectionflags	@"SHF_NOTE_NV_TKINFO"
	.tkinfo
        /*0018*/ 	.word	0x00000002
        /*0030*/ 	.string	""
        /*0030*/ 	.string	"ptxas"
        /*0030*/ 	.string	"Cuda compilation tools, release 13.0, V13.0.88"
        /*0030*/ 	.string	"Build cuda_13.0.r13.0/compiler.36424714_0"
        /*0030*/ 	.string	"-arch sm_100 -m 64 "



//--------------------- .note.nv.cuinfo           --------------------------
	.section	.note.nv.cuinfo,"",@"SHT_NOTE"
	.sectionflags	@"SHF_NOTE_NV_CUINFO"
        /*0018*/ 	.short	0x0002
        /*001a*/ 	.short	0x0064
        /*001c*/ 	.short	0x0082
	.zero		2


//--------------------- .nv.info                  --------------------------
	.section	.nv.info,"",@"SHT_CUDA_INFO"
	.align	4


	//----- nvinfo : EIATTR_REGCOUNT
	.align		4
        /*0000*/ 	.byte	0x04, 0x2f
        /*0002*/ 	.short	(.L_1 - .L_0)
	.align		4
.L_0:
        /*0004*/ 	.word	index@(chacha12_two)
        /*0008*/ 	.word	0x00000028


	//----- nvinfo : EIATTR_FRAME_SIZE
	.align		4
.L_1:
        /*000c*/ 	.byte	0x04, 0x11
        /*000e*/ 	.short	(.L_3 - .L_2)
	.align		4
.L_2:
        /*0010*/ 	.word	index@(chacha12_two)
        /*0014*/ 	.word	0x00000000


	//----- nvinfo : EIATTR_REGCOUNT
	.align		4
.L_3:
        /*0018*/ 	.byte	0x04, 0x2f
        /*001a*/ 	.short	(.L_5 - .L_4)
	.align		4
.L_4:
        /*001c*/ 	.word	index@(chacha12_two_seq)
        /*0020*/ 	.word	0x00000028


	//----- nvinfo : EIATTR_FRAME_SIZE
	.align		4
.L_5:
        /*0024*/ 	.byte	0x04, 0x11
        /*0026*/ 	.short	(.L_7 - .L_6)
	.align		4
.L_6:
        /*0028*/ 	.word	index@(chacha12_two_seq)
        /*002c*/ 	.word	0x00000000


	//----- nvinfo : EIATTR_MIN_STACK_SIZE
	.align		4
.L_7:
        /*0030*/ 	.byte	0x04, 0x12
        /*0032*/ 	.short	(.L_9 - .L_8)
	.align		4
.L_8:
        /*0034*/ 	.word	index@(chacha12_two_seq)
        /*0038*/ 	.word	0x00000000


	//----- nvinfo : EIATTR_MIN_STACK_SIZE
	.align		4
.L_9:
        /*003c*/ 	.byte	0x04, 0x12
        /*003e*/ 	.short	(.L_11 - .L_10)
	.align		4
.L_10:
        /*0040*/ 	.word	index@(chacha12_two)
        /*0044*/ 	.word	0x00000000
.L_11:


//--------------------- .nv.compat                --------------------------
	.section	.nv.compat,"",@"SHT_CUDA_COMPAT_INFO"
	.align	4
        /*0000*/ 	.byte	0x02, 0x09, 0x00, 0x00, 0x02, 0x02, 0x01, 0x00, 0x02, 0x05, 0x05, 0x00, 0x03, 0x07, 0x01, 0x01
        /*0010*/ 	.byte	0x02, 0x03, 0x00, 0x00, 0x02, 0x06, 0x01, 0x00, 0x04, 0x0b, 0x08, 0x00, 0x09, 0x00, 0x00, 0x00
        /*0020*/ 	.byte	0x00, 0x00, 0x00, 0x00


//--------------------- .nv.info.chacha12_two_seq --------------------------
	.section	.nv.info.chacha12_two_seq,"",@"SHT_CUDA_INFO"
	.sectionflags	@""
	.align	4


	//----- nvinfo : EIATTR_CUDA_API_VERSION
	.align		4
        /*0000*/ 	.byte	0x04, 0x37
        /*0002*/ 	.short	(.L_13 - .L_12)
.L_12:
        /*0004*/ 	.word	0x00000082


	//----- nvinfo : EIATTR_KPARAM_INFO
	.align		4
.L_13:
        /*0008*/ 	.byte	0x04, 0x17
        /*000a*/ 	.short	(.L_15 - .L_14)
.L_14:
        /*000c*/ 	.word	0x00000000
        /*0010*/ 	.short	0x0002
        /*0012*/ 	.short	0x0010
        /*0014*/ 	.byte	0x00, 0xf5, 0x21, 0x00


	//----- nvinfo : EIATTR_KPARAM_INFO
	.align		4
.L_15:
        /*0018*/ 	.byte	0x04, 0x17
        /*001a*/ 	.short	(.L_17 - .L_16)
.L_16:
        /*001c*/ 	.word	0x00000000
        /*0020*/ 	.short	0x0001
        /*0022*/ 	.short	0x0008
        /*0024*/ 	.byte	0x00, 0xf5, 0x21, 0x00


	//----- nvinfo : EIATTR_KPARAM_INFO
	.align		4
.L_17:
        /*0028*/ 	.byte	0x04, 0x17
        /*002a*/ 	.short	(.L_19 - .L_18)
.L_18:
        /*002c*/ 	.word	0x00000000
        /*0030*/ 	.short	0x0000
        /*0032*/ 	.short	0x0000
        /*0034*/ 	.byte	0x00, 0xf5, 0x21, 0x00


	//----- nvinfo : EIATTR_SPARSE_MMA_MASK
	.align		4
.L_19:
        /*0038*/ 	.byte	0x03, 0x50
        /*003a*/ 	.short	0x0000


	//----- nvinfo : EIATTR_MAXREG_COUNT
	.align		4
        /*003c*/ 	.byte	0x03, 0x1b
        /*003e*/ 	.short	0x00ff


	//----- nvinfo : EIATTR_NUM_BARRIERS
	.align		4
        /*0040*/ 	.byte	0x02, 0x4c
        /*0042*/ 	.byte	0x01
	.zero		1


	//----- nvinfo : EIATTR_MERCURY_ISA_VERSION
	.align		4
        /*0044*/ 	.byte	0x03, 0x5f
        /*0046*/ 	.short	0x0101


	//----- nvinfo : EIATTR_VRC_CTA_INIT_COUNT
	.align		4
        /*0048*/ 	.byte	0x02, 0x4a
	.zero		1
	.zero		1


	//----- nvinfo : EIATTR_EXIT_INSTR_OFFSETS
	.align		4
        /*004c*/ 	.byte	0x04, 0x1c
        /*004e*/ 	.short	(.L_21 - .L_20)


	//   ....[0]....
.L_20:
        /*0050*/ 	.word	0x00001800


	//----- nvinfo : EIATTR_CBANK_PARAM_SIZE
	.align		4
.L_21:
        /*0054*/ 	.byte	0x03, 0x19
        /*0056*/ 	.short	0x0018


	//----- nvinfo : EIATTR_PARAM_CBANK
	.align		4
        /*0058*/ 	.byte	0x04, 0x0a
        /*005a*/ 	.short	(.L_23 - .L_22)
	.align		4
.L_22:
        /*005c*/ 	.word	index@(.nv.constant0.chacha12_two_seq)
        /*0060*/ 	.short	0x0380
        /*0062*/ 	.short	0x0018


	//----- nvinfo : EIATTR_SW_WAR
	.align		4
.L_23:
        /*0064*/ 	.byte	0x04, 0x36
        /*0066*/ 	.short	(.L_25 - .L_24)
.L_24:
        /*0068*/ 	.word	0x00000008
.L_25:


//--------------------- .nv.info.chacha12_two     --------------------------
	.section	.nv.info.chacha12_two,"",@"SHT_CUDA_INFO"
	.sectionflags	@""
	.align	4


	//----- nvinfo : EIATTR_CUDA_API_VERSION
	.align		4
        /*0000*/ 	.byte	0x04, 0x37
        /*0002*/ 	.short	(.L_27 - .L_26)
.L_26:
        /*0004*/ 	.word	0x00000082


	//----- nvinfo : EIATTR_KPARAM_INFO
	.align		4
.L_27:
        /*0008*/ 	.byte	0x04, 0x17
        /*000a*/ 	.short	(.L_29 - .L_28)
.L_28:
        /*000c*/ 	.word	0x00000000
        /*0010*/ 	.short	0x0002
        /*0012*/ 	.short	0x0010
        /*0014*/ 	.byte	0x00, 0xf5, 0x21, 0x00


	//----- nvinfo : EIATTR_KPARAM_INFO
	.align		4
.L_29:
        /*0018*/ 	.byte	0x04, 0x17
        /*001a*/ 	.short	(.L_31 - .L_30)
.L_30:
        /*001c*/ 	.word	0x00000000
        /*0020*/ 	.short	0x0001
        /*0022*/ 	.short	0x0008
        /*0024*/ 	.byte	0x00, 0xf5, 0x21, 0x00


	//----- nvinfo : EIATTR_KPARAM_INFO
	.align		4
.L_31:
        /*0028*/ 	.byte	0x04, 0x17
        /*002a*/ 	.short	(.L_33 - .L_32)
.L_32:
        /*002c*/ 	.word	0x00000000
        /*0030*/ 	.short	0x0000
        /*0032*/ 	.short	0x0000
        /*0034*/ 	.byte	0x00, 0xf5, 0x21, 0x00


	//----- nvinfo : EIATTR_SPARSE_MMA_MASK
	.align		4
.L_33:
        /*0038*/ 	.byte	0x03, 0x50
        /*003a*/ 	.short	0x0000


	//----- nvinfo : EIATTR_MAXREG_COUNT
	.align		4
        /*003c*/ 	.byte	0x03, 0x1b
        /*003e*/ 	.short	0x00ff


	//----- nvinfo : EIATTR_NUM_BARRIERS
	.align		4
        /*0040*/ 	.byte	0x02, 0x4c
        /*0042*/ 	.byte	0x01
	.zero		1


	//----- nvinfo : EIATTR_MERCURY_ISA_VERSION
	.align		4
        /*0044*/ 	.byte	0x03, 0x5f
        /*0046*/ 	.short	0x0101


	//----- nvinfo : EIATTR_VRC_CTA_INIT_COUNT
	.align		4
        /*0048*/ 	.byte	0x02, 0x4a
	.zero		1
	.zero		1


	//----- nvinfo : EIATTR_EXIT_INSTR_OFFSETS
	.align		4
        /*004c*/ 	.byte	0x04, 0x1c
        /*004e*/ 	.short	(.L_35 - .L_34)


	//   ....[0]....
.L_34:
        /*0050*/ 	.word	0x000016e0


	//----- nvinfo : EIATTR_CBANK_PARAM_SIZE
	.align		4
.L_35:
        /*0054*/ 	.byte	0x03, 0x19
        /*0056*/ 	.short	0x0018


	//----- nvinfo : EIATTR_PARAM_CBANK
	.align		4
        /*0058*/ 	.byte	0x04, 0x0a
        /*005a*/ 	.short	(.L_37 - .L_36)
	.align		4
.L_36:
        /*005c*/ 	.word	index@(.nv.constant0.chacha12_two)
        /*0060*/ 	.short	0x0380
        /*0062*/ 	.short	0x0018


	//----- nvinfo : EIATTR_SW_WAR
	.align		4
.L_37:
        /*0064*/ 	.byte	0x04, 0x36
        /*0066*/ 	.short	(.L_39 - .L_38)
.L_38:
        /*0068*/ 	.word	0x00000008
.L_39:


//--------------------- .nv.callgraph             --------------------------
	.section	.nv.callgraph,"",@"SHT_CUDA_CALLGRAPH"
	.align	4
	.sectionentsize	8
	.align		4
        /*0000*/ 	.word	0x00000000
	.align		4
        /*0004*/ 	.word	0xffffffff
	.align		4
        /*0008*/ 	.word	0x00000000
	.align		4
        /*000c*/ 	.word	0xfffffffe
	.align		4
        /*0010*/ 	.word	0x00000000
	.align		4
        /*0014*/ 	.word	0xfffffffd
	.align		4
        /*0018*/ 	.word	0x00000000
	.align		4
        /*001c*/ 	.word	0xfffffffc


//--------------------- .text.chacha12_two_seq    --------------------------
	.section	.text.chacha12_two_seq,"ax",@progbits
	.align	128
        .global         chacha12_two_seq
        .type           chacha12_two_seq,@function
        .size           chacha12_two_seq,(.L_x_5 - chacha12_two_seq)
        .other          chacha12_two_seq,@"STO_CUDA_ENTRY STV_DEFAULT"
chacha12_two_seq:
.text.chacha12_two_seq:
[----:B------:R-:W-:Y:S01]  /*0000*/  LDC R1, c[0x0][0x37c] ;  /* 0x0000df00ff017b82 */ /* 0x000fe20000000800 */
[----:B------:R-:W0:Y:S01]  /*0010*/  S2R R25, SR_TID.X ;  /* 0x0000000000197919 */ /* 0x000e220000002100 */
[----:B------:R-:W1:Y:S01]  /*0020*/  LDCU.64 UR22, c[0x0][0x358] ;  /* 0x00006b00ff1677ac */ /* 0x000e620008000a00 */
[C---:B0-----:R-:W-:Y:S02]  /*0030*/  LOP3.LUT R0, R25.reuse, 0x3f0, RZ, 0xc0, !PT ;  /* 0x000003f019007812 */ /* 0x041fe400078ec0ff */
[----:B------:R-:W-:Y:S02]  /*0040*/  ISETP.GT.U32.AND P0, PT, R25, 0xf, PT ;  /* 0x0000000f1900780c */ /* 0x000fe40003f04070 */
[----:B------:R-:W-:-:S11]  /*0050*/  ISETP.NE.AND P1, PT, R0, 0x10, PT ;  /* 0x000000100000780c */ /* 0x000fd60003f25270 */
[----:B------:R-:W0:Y:S02]  /*0060*/  @!P0 LDC.64 R2, c[0x0][0x388] ;  /* 0x0000e200ff028b82 */ /* 0x000e240000000a00 */
[----:B------:R-:W-:-:S06]  /*0070*/  @!P1 VIADD R7, R25, 0xfffffff0 ;  /* 0xfffffff019079836 */ /* 0x000fcc0000000000 */
[----:B------:R-:W2:Y:S01]  /*0080*/  @!P1 LDC.64 R4, c[0x0][0x390] ;  /* 0x0000e400ff049b82 */ /* 0x000ea20000000a00 */
[----:B0-----:R-:W-:-:S06]  /*0090*/  @!P0 IMAD.WIDE.U32 R2, R25, 0x4, R2 ;  /* 0x0000000419028825 */ /* 0x001fcc00078e0002 */
[----:B-1----:R0:W3:Y:S01]  /*00a0*/  @!P0 LDG.E R3, desc[UR22][R2.64] ;  /* 0x0000001602038981 */ /* 0x0020e2000c1e1900 */
[----:B--2---:R-:W-:-:S06]  /*00b0*/  @!P1 IMAD.WIDE.U32 R4, R7, 0x4, R4 ;  /* 0x0000000407049825 */ /* 0x004fcc00078e0004 */
[----:B------:R-:W2:Y:S01]  /*00c0*/  @!P1 LDG.E R5, desc[UR22][R4.64] ;  /* 0x0000001604059981 */ /* 0x000ea2000c1e1900 */
[----:B------:R-:W1:Y:S01]  /*00d0*/  S2UR UR5, SR_CgaCtaId ;  /* 0x00000000000579c3 */ /* 0x000e620000008800 */
[----:B------:R-:W-:Y:S02]  /*00e0*/  UMOV UR4, 0x400 ;  /* 0x0000040000047882 */ /* 0x000fe40000000000 */
[----:B-1----:R-:W-:-:S06]  /*00f0*/  ULEA UR5, UR5, UR4, 0x18 ;  /* 0x0000000405057291 */ /* 0x002fcc000f8ec0ff */
[C---:B------:R-:W-:Y:S01]  /*0100*/  LEA R6, R25.reuse, UR5, 0x2 ;  /* 0x0000000519067c11 */ /* 0x040fe2000f8e10ff */
[----:B------:R-:W1:Y:S08]  /*0110*/  S2UR UR25, SR_CTAID.X ;  /* 0x00000000001979c3 */ /* 0x000e700000002500 */
[----:B------:R-:W1:Y:S01]  /*0120*/  LDC R0, c[0x0][0x360] ;  /* 0x0000d800ff007b82 */ /* 0x000e620000000800 */
[----:B0-----:R-:W-:Y:S01]  /*0130*/  IMAD R2, R25, 0x7c, R6 ;  /* 0x0000007c19027824 */ /* 0x001fe200078e0206 */
[----:B------:R-:W-:Y:S01]  /*0140*/  UMOV UR4, URZ ;  /* 0x000000ff00047c82 */ /* 0x000fe20008000000 */
[----:B-1----:R-:W-:Y:S01]  /*0150*/  IMAD R0, R0, UR25, R25 ;  /* 0x0000001900007c24 */ /* 0x002fe2000f8e0219 */
[----:B---3--:R-:W-:Y:S04]  /*0160*/  @!P0 STS [R6], R3 ;  /* 0x0000000306008388 */ /* 0x008fe80000000800 */
[----:B--2---:R-:W-:Y:S01]  /*0170*/  @!P1 STS [R6], R5 ;  /* 0x0000000506009388 */ /* 0x004fe20000000800 */
[----:B------:R-:W-:Y:S06]  /*0180*/  BAR.SYNC.DEFER_BLOCKING 0x0 ;  /* 0x0000000000007b1d */ /* 0x000fec0000010000 */
[----:B------:R-:W0:Y:S04]  /*0190*/  LDS.128 R8, [UR5] ;  /* 0x00000005ff087984 */ /* 0x000e280008000c00 */
[----:B------:R-:W1:Y:S04]  /*01a0*/  LDS.128 R12, [UR5+0x10] ;  /* 0x00001005ff0c7984 */ /* 0x000e680008000c00 */
[----:B------:R-:W2:Y:S04]  /*01b0*/  LDS.128 R16, [UR5+0x20] ;  /* 0x00002005ff107984 */ /* 0x000ea80008000c00 */
[----:B------:R-:W3:Y:S01]  /*01c0*/  LDS.128 R20, [UR5+0x30] ;  /* 0x00003005ff147984 */ /* 0x000ee20008000c00 */
[----:B0-----:R-:W-:-:S02]  /*01d0*/  IMAD.MOV.U32 R3, RZ, RZ, R11 ;  /* 0x000000ffff037224 */ /* 0x001fc400078e000b */
[----:B------:R-:W-:Y:S02]  /*01e0*/  IMAD.MOV.U32 R4, RZ, RZ, R10 ;  /* 0x000000ffff047224 */ /* 0x000fe400078e000a */
[----:B------:R-:W-:Y:S02]  /*01f0*/  IMAD.MOV.U32 R5, RZ, RZ, R9 ;  /* 0x000000ffff057224 */ /* 0x000fe400078e0009 */
[----:B------:R-:W-:Y:S02]  /*0200*/  IMAD.MOV.U32 R7, RZ, RZ, R8 ;  /* 0x000000ffff077224 */ /* 0x000fe400078e0008 */
[----:B-1----:R-:W-:Y:S02]  /*0210*/  IMAD.MOV.U32 R29, RZ, RZ, R15 ;  /* 0x000000ffff1d7224 */ /* 0x002fe400078e000f */
[----:B------:R-:W-:Y:S02]  /*0220*/  IMAD.MOV.U32 R28, RZ, RZ, R14 ;  /* 0x000000ffff1c7224 */ /* 0x000fe400078e000e */
[----:B------:R-:W-:-:S02]  /*0230*/  IMAD.MOV.U32 R24, RZ, RZ, R13 ;  /* 0x000000ffff187224 */ /* 0x000fc400078e000d */
[----:B------:R-:W-:Y:S02]  /*0240*/  IMAD.MOV.U32 R6, RZ, RZ, R12 ;  /* 0x000000ffff067224 */ /* 0x000fe400078e000c */
[----:B--2---:R-:W-:Y:S02]  /*0250*/  IMAD.MOV.U32 R30, RZ, RZ, R19 ;  /* 0x000000ffff1e7224 */ /* 0x004fe400078e0013 */
[----:B------:R-:W-:Y:S02]  /*0260*/  IMAD.MOV.U32 R25, RZ, RZ, R18 ;  /* 0x000000ffff197224 */ /* 0x000fe400078e0012 */
[----:B------:R-:W-:Y:S02]  /*0270*/  IMAD.MOV.U32 R26, RZ, RZ, R17 ;  /* 0x000000ffff1a7224 */ /* 0x000fe400078e0011 */
[----:B------:R-:W-:Y:S02]  /*0280*/  IMAD.MOV.U32 R27, RZ, RZ, R16 ;  /* 0x000000ffff1b7224 */ /* 0x000fe400078e0010 */
[----:B---3--:R-:W-:-:S02]  /*0290*/  IMAD.MOV.U32 R34, RZ, RZ, R23 ;  /* 0x000000ffff227224 */ /* 0x008fc400078e0017 */
[----:B------:R-:W-:Y:S02]  /*02a0*/  IMAD.MOV.U32 R33, RZ, RZ, R22 ;  /* 0x000000ffff217224 */ /* 0x000fe400078e0016 */
[----:B------:R-:W-:Y:S02]  /*02b0*/  IMAD.MOV.U32 R32, RZ, RZ, R21 ;  /* 0x000000ffff207224 */ /* 0x000fe400078e0015 */
[----:B------:R-:W-:-:S07]  /*02c0*/  IMAD.MOV.U32 R31, RZ, RZ, R20 ;  /* 0x000000ffff1f7224 */ /* 0x000fce00078e0014 */
.L_x_0:
[----:B------:R-:W-:Y:S01]  /*02d0*/  IMAD.IADD R7, R6, 0x1, R7 ;  /* 0x0000000106077824 */ /* 0x000fe200078e0207 */
[----:B------:R-:W-:Y:S01]  /*02e0*/  UIADD3 UR4, UPT, UPT, UR4, 0x1, URZ ;  /* 0x0000000104047890 */ /* 0x000fe2000fffe0ff */
[----:B------:R-:W-:Y:S02]  /*02f0*/  IMAD.IADD R5, R24, 0x1, R5 ;  /* 0x0000000118057824 */ /* 0x000fe400078e0205 */
[----:B------:R-:W-:Y:S01]  /*0300*/  IMAD.IADD R4, R28, 0x1, R4 ;  /* 0x000000011c047824 */ /* 0x000fe200078e0204 */
[----:B------:R-:W-:Y:S01]  /*0310*/  LOP3.LUT R35, R31, R7, RZ, 0x3c, !PT ;  /* 0x000000071f237212 */ /* 0x000fe200078e3cff */
[----:B------:R-:W-:Y:S01]  /*0320*/  IMAD.IADD R3, R29, 0x1, R3 ;  /* 0x000000011d037824 */ /* 0x000fe200078e0203 */
[----:B------:R-:W-:Y:S01]  /*0330*/  LOP3.LUT R31, R32, R5, RZ, 0x3c, !PT ;  /* 0x00000005201f7212 */ /* 0x000fe200078e3cff */
[----:B------:R-:W-:Y:S01]  /*0340*/  UISETP.NE.AND UP0, UPT, UR4, 0x6, UPT ;  /* 0x000000060400788c */ /* 0x000fe2000bf05270 */
[----:B------:R-:W-:Y:S02]  /*0350*/  LOP3.LUT R32, R33, R4, RZ, 0x3c, !PT ;  /* 0x0000000421207212 */ /* 0x000fe400078e3cff */
[----:B------:R-:W-:-:S02]  /*0360*/  LOP3.LUT R33, R34, R3, RZ, 0x3c, !PT ;  /* 0x0000000322217212 */ /* 0x000fc400078e3cff */
[----:B------:R-:W-:Y:S02]  /*0370*/  SHF.L.W.U32.HI R31, R31, 0x10, R31 ;  /* 0x000000101f1f7819 */ /* 0x000fe40000010e1f */
[----:B------:R-:W-:Y:S02]  /*0380*/  SHF.L.W.U32.HI R32, R32, 0x10, R32 ;  /* 0x0000001020207819 */ /* 0x000fe40000010e20 */
[----:B------:R-:W-:Y:S01]  /*0390*/  SHF.L.W.U32.HI R33, R33, 0x10, R33 ;  /* 0x0000001021217819 */ /* 0x000fe20000010e21 */
[----:B------:R-:W-:Y:S01]  /*03a0*/  IMAD.IADD R26, R31, 0x1, R26 ;  /* 0x000000011f1a7824 */ /* 0x000fe200078e021a */
[----:B------:R-:W-:Y:S01]  /*03b0*/  SHF.L.W.U32.HI R34, R35, 0x10, R35 ;  /* 0x0000001023227819 */ /* 0x000fe20000010e23 */
[----:B------:R-:W-:Y:S02]  /*03c0*/  IMAD.IADD R25, R32, 0x1, R25 ;  /* 0x0000000120197824 */ /* 0x000fe400078e0219 */
[----:B------:R-:W-:Y:S01]  /*03d0*/  IMAD.IADD R30, R33, 0x1, R30 ;  /* 0x00000001211e7824 */ /* 0x000fe200078e021e */
[----:B------:R-:W-:Y:S01]  /*03e0*/  LOP3.LUT R24, R24, R26, RZ, 0x3c, !PT ;  /* 0x0000001a18187212 */ /* 0x000fe200078e3cff */
[----:B------:R-:W-:Y:S01]  /*03f0*/  IMAD.IADD R27, R34, 0x1, R27 ;  /* 0x00000001221b7824 */ /* 0x000fe200078e021b */
[----:B------:R-:W-:-:S02]  /*0400*/  LOP3.LUT R28, R28, R25, RZ, 0x3c, !PT ;  /* 0x000000191c1c7212 */ /* 0x000fc400078e3cff */
[----:B------:R-:W-:Y:S02]  /*0410*/  LOP3.LUT R35, R29, R30, RZ, 0x3c, !PT ;  /* 0x0000001e1d237212 */ /* 0x000fe400078e3cff */
[----:B------:R-:W-:Y:S02]  /*0420*/  LOP3.LUT R29, R6, R27, RZ, 0x3c, !PT ;  /* 0x0000001b061d7212 */ /* 0x000fe400078e3cff */
[----:B------:R-:W-:Y:S02]  /*0430*/  SHF.L.W.U32.HI R6, R24, 0xc, R24 ;  /* 0x0000000c18067819 */ /* 0x000fe40000010e18 */
[----:B------:R-:W-:Y:S02]  /*0440*/  SHF.L.W.U32.HI R24, R28, 0xc, R28 ;  /* 0x0000000c1c187819 */ /* 0x000fe40000010e1c */
[----:B------:R-:W-:Y:S01]  /*0450*/  SHF.L.W.U32.HI R28, R35, 0xc, R35 ;  /* 0x0000000c231c7819 */ /* 0x000fe20000010e23 */
[----:B------:R-:W-:Y:S01]  /*0460*/  IMAD.IADD R5, R5, 0x1, R6 ;  /* 0x0000000105057824 */ /* 0x000fe200078e0206 */
[----:B------:R-:W-:Y:S01]  /*0470*/  SHF.L.W.U32.HI R29, R29, 0xc, R29 ;  /* 0x0000000c1d1d7819 */ /* 0x000fe20000010e1d */
[----:B------:R-:W-:-:S02]  /*0480*/  IMAD.IADD R4, R4, 0x1, R24 ;  /* 0x0000000104047824 */ /* 0x000fc400078e0218 */
[----:B------:R-:W-:Y:S01]  /*0490*/  IMAD.IADD R3, R3, 0x1, R28 ;  /* 0x0000000103037824 */ /* 0x000fe200078e021c */
[----:B------:R-:W-:Y:S01]  /*04a0*/  LOP3.LUT R31, R31, R5, RZ, 0x3c, !PT ;  /* 0x000000051f1f7212 */ /* 0x000fe200078e3cff */
[----:B------:R-:W-:Y:S01]  /*04b0*/  IMAD.IADD R7, R7, 0x1, R29 ;  /* 0x0000000107077824 */ /* 0x000fe200078e021d */
[----:B------:R-:W-:Y:S02]  /*04c0*/  LOP3.LUT R32, R32, R4, RZ, 0x3c, !PT ;  /* 0x0000000420207212 */ /* 0x000fe400078e3cff */
[----:B------:R-:W-:Y:S02]  /*04d0*/  LOP3.LUT R33, R33, R3, RZ, 0x3c, !PT ;  /* 0x0000000321217212 */ /* 0x000fe400078e3cff */
[----:B------:R-:W-:Y:S02]  /*04e0*/  LOP3.LUT R34, R34, R7, RZ, 0x3c, !PT ;  /* 0x0000000722227212 */ /* 0x000fe400078e3cff */
[----:B------:R-:W-:Y:S02]  /*04f0*/  SHF.L.W.U32.HI R31, R31, 0x8, R31 ;  /* 0x000000081f1f7819 */ /* 0x000fe40000010e1f */
[----:B------:R-:W-:-:S02]  /*0500*/  SHF.L.W.U32.HI R33, R33, 0x8, R33 ;  /* 0x0000000821217819 */ /* 0x000fc40000010e21 */
[----:B------:R-:W-:Y:S01]  /*0510*/  SHF.L.W.U32.HI R32, R32, 0x8, R32 ;  /* 0x0000000820207819 */ /* 0x000fe20000010e20 */
[----:B------:R-:W-:Y:S01]  /*0520*/  IMAD.IADD R26, R26, 0x1, R31 ;  /* 0x000000011a1a7824 */ /* 0x000fe200078e021f */
[----:B------:R-:W-:Y:S01]  /*0530*/  SHF.L.W.U32.HI R34, R34, 0x8, R34 ;  /* 0x0000000822227819 */ /* 0x000fe20000010e22 */
[----:B------:R-:W-:Y:S02]  /*0540*/  IMAD.IADD R30, R30, 0x1, R33 ;  /* 0x000000011e1e7824 */ /* 0x000fe400078e0221 */
[----:B------:R-:W-:Y:S01]  /*0550*/  IMAD.IADD R25, R25, 0x1, R32 ;  /* 0x0000000119197824 */ /* 0x000fe200078e0220 */
[----:B------:R-:W-:Y:S01]  /*0560*/  LOP3.LUT R35, R6, R26, RZ, 0x3c, !PT ;  /* 0x0000001a06237212 */ /* 0x000fe200078e3cff */
[----:B------:R-:W-:Y:S01]  /*0570*/  IMAD.IADD R27, R27, 0x1, R34 ;  /* 0x000000011b1b7824 */ /* 0x000fe200078e0222 */
[----:B------:R-:W-:Y:S02]  /*0580*/  LOP3.LUT R28, R28, R30, RZ, 0x3c, !PT ;  /* 0x0000001e1c1c7212 */ /* 0x000fe400078e3cff */
[----:B------:R-:W-:-:S02]  /*0590*/  LOP3.LUT R24, R24, R25, RZ, 0x3c, !PT ;  /* 0x0000001918187212 */ /* 0x000fc400078e3cff */
[----:B------:R-:W-:Y:S02]  /*05a0*/  LOP3.LUT R6, R29, R27, RZ, 0x3c, !PT ;  /* 0x0000001b1d067212 */ /* 0x000fe400078e3cff */
        /* <DEDUP_REMOVED lines=50> */
[----:B------:R-:W-:Y:S02]  /*08d0*/  SHF.L.W.U32.HI R29, R36, 0x7, R36 ;  /* 0x00000007241d7819 */ /* 0x000fe40000010e24 */
[----:B------:R-:W-:Y:S01]  /*08e0*/  SHF.L.W.U32.HI R6, R37, 0x7, R37 ;  /* 0x0000000725067819 */ /* 0x000fe20000010e25 */
[----:B------:R-:W-:Y:S06]  /*08f0*/  BRA.U UP0, `(.L_x_0) ;  /* 0xfffffff900747547 */ /* 0x000fec000b83ffff */
[----:B------:R0:W-:Y:S01]  /*0900*/  STS [R2+0x84], R5 ;  /* 0x0000840502007388 */ /* 0x0001e20000000800 */
[----:B------:R-:W-:Y:S01]  /*0910*/  IADD3 R0, PT, PT, R20, R31, R0 ;  /* 0x0000001f14007210 */ /* 0x000fe20007ffe000 */
[----:B------:R-:W-:Y:S01]  /*0920*/  IMAD.IADD R8, R8, 0x1, R7 ;  /* 0x0000000108087824 */ /* 0x000fe200078e0207 */
[----:B------:R-:W-:Y:S01]  /*0930*/  UMOV UR4, URZ ;  /* 0x000000ff00047c82 */ /* 0x000fe20008000000 */
[----:B------:R1:W-:Y:S01]  /*0940*/  STS [R2+0x88], R4 ;  /* 0x0000880402007388 */ /* 0x0003e20000000800 */
[----:B------:R-:W-:Y:S02]  /*0950*/  IMAD.IADD R35, R30, 0x1, R19 ;  /* 0x000000011e237824 */ /* 0x000fe400078e0213 */
[----:B------:R-:W-:Y:S01]  /*0960*/  IMAD.IADD R37, R32, 0x1, R21 ;  /* 0x0000000120257824 */ /* 0x000fe200078e0215 */
[----:B------:R2:W-:Y:S01]  /*0970*/  STS [R2+0x8c], R3 ;  /* 0x00008c0302007388 */ /* 0x0005e20000000800 */
[----:B------:R-:W-:Y:S02]  /*0980*/  IMAD.IADD R36, R34, 0x1, R23 ;  /* 0x0000000122247824 */ /* 0x000fe400078e0217 */
[----:B0-----:R-:W-:Y:S01]  /*0990*/  IMAD.IADD R5, R5, 0x1, R9 ;  /* 0x0000000105057824 */ /* 0x001fe200078e0209 */
[----:B------:R0:W-:Y:S01]  /*09a0*/  STS [R2+0xb0], R31 ;  /* 0x0000b01f02007388 */ /* 0x0001e20000000800 */
[----:B------:R-:W-:-:S02]  /*09b0*/  IMAD.IADD R9, R16, 0x1, R27 ;  /* 0x0000000110097824 */ /* 0x000fc400078e021b */
[----:B-1----:R-:W-:Y:S01]  /*09c0*/  IMAD.IADD R4, R4, 0x1, R10 ;  /* 0x0000000104047824 */ /* 0x002fe200078e020a */
[----:B------:R1:W-:Y:S01]  /*09d0*/  STS [R2+0x80], R7 ;  /* 0x0000800702007388 */ /* 0x0003e20000000800 */
[----:B------:R-:W-:Y:S02]  /*09e0*/  IMAD.IADD R10, R33, 0x1, R22 ;  /* 0x00000001210a7824 */ /* 0x000fe400078e0216 */
[----:B--2---:R-:W-:Y:S01]  /*09f0*/  IMAD.IADD R3, R3, 0x1, R11 ;  /* 0x0000000103037824 */ /* 0x004fe200078e020b */
[----:B------:R2:W-:Y:S01]  /*0a00*/  STS [R2+0x90], R6 ;  /* 0x0000900602007388 */ /* 0x0005e20000000800 */
[----:B------:R-:W-:Y:S02]  /*0a10*/  IMAD.IADD R11, R26, 0x1, R17 ;  /* 0x000000011a0b7824 */ /* 0x000fe400078e0211 */
[----:B0-----:R-:W-:Y:S01]  /*0a20*/  IMAD.IADD R31, R25, 0x1, R18 ;  /* 0x00000001191f7824 */ /* 0x001fe200078e0212 */
[----:B------:R0:W-:Y:S01]  /*0a30*/  STS [R2+0x98], R28 ;  /* 0x0000981c02007388 */ /* 0x0001e20000000800 */
[----:B-1----:R-:W-:-:S03]  /*0a40*/  IMAD.IADD R7, R24, 0x1, R13 ;  /* 0x0000000118077824 */ /* 0x002fc600078e020d */
[----:B------:R1:W-:Y:S01]  /*0a50*/  STS [R2+0x9c], R29 ;  /* 0x00009c1d02007388 */ /* 0x0003e20000000800 */
[----:B--2---:R-:W-:-:S03]  /*0a60*/  IMAD.IADD R6, R12, 0x1, R6 ;  /* 0x000000010c067824 */ /* 0x004fc600078e0206 */
[----:B------:R-:W-:Y:S01]  /*0a70*/  STS [R2+0x94], R24 ;  /* 0x0000941802007388 */ /* 0x000fe20000000800 */
[----:B0-----:R-:W-:-:S03]  /*0a80*/  IMAD.IADD R28, R28, 0x1, R14 ;  /* 0x000000011c1c7824 */ /* 0x001fc600078e020e */
[----:B------:R-:W-:Y:S01]  /*0a90*/  STS [R2+0xa0], R27 ;  /* 0x0000a01b02007388 */ /* 0x000fe20000000800 */
[----:B-1----:R-:W-:-:S03]  /*0aa0*/  IMAD.IADD R29, R29, 0x1, R15 ;  /* 0x000000011d1d7824 */ /* 0x002fc600078e020f */
[----:B------:R-:W-:Y:S04]  /*0ab0*/  STS [R2+0xa4], R26 ;  /* 0x0000a41a02007388 */ /* 0x000fe80000000800 */
        /* <DEDUP_REMOVED lines=21> */
[----:B------:R-:W0:Y:S04]  /*0c10*/  LDS.128 R24, [UR5+0x70] ;  /* 0x00007005ff187984 */ /* 0x000e280008000c00 */
[----:B------:R-:W1:Y:S04]  /*0c20*/  LDS.128 R12, [UR5+0x40] ;  /* 0x00004005ff0c7984 */ /* 0x000e680008000c00 */
[----:B------:R-:W2:Y:S04]  /*0c30*/  LDS.128 R16, [UR5+0x50] ;  /* 0x00005005ff107984 */ /* 0x000ea80008000c00 */
[----:B------:R-:W3:Y:S01]  /*0c40*/  LDS.128 R20, [UR5+0x60] ;  /* 0x00006005ff147984 */ /* 0x000ee20008000c00 */
[----:B0-----:R-:W-:-:S02]  /*0c50*/  R2UR UR5, R26 ;  /* 0x000000001a0572ca */ /* 0x001fc400000e0000 */
[----:B------:R-:W-:Y:S02]  /*0c60*/  R2UR UR7, R27 ;  /* 0x000000001b0772ca */ /* 0x000fe400000e0000 */
[----:B-1----:R-:W-:Y:S02]  /*0c70*/  R2UR UR8, R15 ;  /* 0x000000000f0872ca */ /* 0x002fe400000e0000 */
[----:B------:R-:W-:Y:S02]  /*0c80*/  R2UR UR12, R14 ;  /* 0x000000000e0c72ca */ /* 0x000fe400000e0000 */
[----:B------:R-:W-:Y:S02]  /*0c90*/  R2UR UR16, R13 ;  /* 0x000000000d1072ca */ /* 0x000fe400000e0000 */
[----:B------:R-:W-:Y:S02]  /*0ca0*/  R2UR UR20, R12 ;  /* 0x000000000c1472ca */ /* 0x000fe400000e0000 */
[----:B--2---:R-:W-:Y:S01]  /*0cb0*/  R2UR UR9, R19 ;  /* 0x00000000130972ca */ /* 0x004fe200000e0000 */
[----:B------:R-:W-:Y:S01]  /*0cc0*/  UMOV UR11, UR5 ;  /* 0x00000005000b7c82 */ /* 0x000fe20008000000 */
[----:B------:R-:W-:-:S02]  /*0cd0*/  R2UR UR13, R18 ;  /* 0x00000000120d72ca */ /* 0x000fc400000e0000 */
[----:B------:R-:W-:Y:S02]  /*0ce0*/  R2UR UR17, R17 ;  /* 0x00000000111172ca */ /* 0x000fe400000e0000 */
[----:B------:R-:W-:Y:S02]  /*0cf0*/  R2UR UR21, R16 ;  /* 0x00000000101572ca */ /* 0x000fe400000e0000 */
[----:B---3--:R-:W-:Y:S02]  /*0d00*/  R2UR UR6, R23 ;  /* 0x00000000170672ca */ /* 0x008fe400000e0000 */
[----:B------:R-:W-:Y:S02]  /*0d10*/  R2UR UR10, R22 ;  /* 0x00000000160a72ca */ /* 0x000fe400000e0000 */
[----:B------:R-:W-:Y:S02]  /*0d20*/  R2UR UR14, R21 ;  /* 0x00000000150e72ca */ /* 0x000fe400000e0000 */
[----:B------:R-:W-:-:S02]  /*0d30*/  R2UR UR18, R20 ;  /* 0x00000000141272ca */ /* 0x000fc400000e0000 */
[----:B------:R-:W-:Y:S02]  /*0d40*/  R2UR UR15, R25 ;  /* 0x00000000190f72ca */ /* 0x000fe400000e0000 */
[----:B------:R-:W-:-:S15]  /*0d50*/  R2UR UR19, R24 ;  /* 0x00000000181372ca */ /* 0x000fde00000e0000 */
.L_x_1:
[----:B------:R-:W-:Y:S02]  /*0d60*/  UIADD3 UR16, UPT, UPT, UR17, UR16, URZ ;  /* 0x0000001011107290 */ /* 0x000fe4000fffe0ff */
[----:B------:R-:W-:Y:S02]  /*0d70*/  UIADD3 UR12, UPT, UPT, UR13, UR12, URZ ;  /* 0x0000000c0d0c7290 */ /* 0x000fe4000fffe0ff */
[----:B------:R-:W-:Y:S02]  /*0d80*/  UIADD3 UR24, UPT, UPT, UR9, UR8, URZ ;  /* 0x0000000809187290 */ /* 0x000fe4000fffe0ff */
[----:B------:R-:W-:Y:S02]  /*0d90*/  UIADD3 UR20, UPT, UPT, UR21, UR20, URZ ;  /* 0x0000001415147290 */ /* 0x000fe4000fffe0ff */
[----:B------:R-:W-:Y:S02]  /*0da0*/  ULOP3.LUT UR15, UR15, UR16, URZ, 0x3c, !UPT ;  /* 0x000000100f0f7292 */ /* 0x000fe4000f8e3cff */
[----:B------:R-:W-:-:S02]  /*0db0*/  ULOP3.LUT UR8, UR11, UR12, URZ, 0x3c, !UPT ;  /* 0x0000000c0b087292 */ /* 0x000fc4000f8e3cff */
[----:B------:R-:W-:Y:S02]  /*0dc0*/  ULOP3.LUT UR7, UR7, UR24, URZ, 0x3c, !UPT ;  /* 0x0000001807077292 */ /* 0x000fe4000f8e3cff */
[----:B------:R-:W-:Y:S02]  /*0dd0*/  ULOP3.LUT UR19, UR19, UR20, URZ, 0x3c, !UPT ;  /* 0x0000001413137292 */ /* 0x000fe4000f8e3cff */
[----:B------:R-:W-:Y:S02]  /*0de0*/  USHF.L.W.U32.HI UR15, UR15, 0x10, UR15 ;  /* 0x000000100f0f7899 */ /* 0x000fe40008010e0f */
[----:B------:R-:W-:Y:S02]  /*0df0*/  USHF.L.W.U32.HI UR8, UR8, 0x10, UR8 ;  /* 0x0000001008087899 */ /* 0x000fe40008010e08 */
[----:B------:R-:W-:Y:S02]  /*0e00*/  USHF.L.W.U32.HI UR7, UR7, 0x10, UR7 ;  /* 0x0000001007077899 */ /* 0x000fe40008010e07 */
[----:B------:R-:W-:-:S02]  /*0e10*/  USHF.L.W.U32.HI UR19, UR19, 0x10, UR19 ;  /* 0x0000001013137899 */ /* 0x000fc40008010e13 */
        /* <DEDUP_REMOVED lines=64> */
[----:B------:R-:W-:Y:S02]  /*1220*/  UIADD3 UR4, UPT, UPT, UR4, 0x1, URZ ;  /* 0x0000000104047890 */ /* 0x000fe4000fffe0ff */
[----:B------:R-:W-:-:S02]  /*1230*/  ULOP3.LUT UR7, UR7, UR20, URZ, 0x3c, !UPT ;  /* 0x0000001407077292 */ /* 0x000fc4000f8e3cff */
[----:B------:R-:W-:Y:S02]  /*1240*/  ULOP3.LUT UR19, UR19, UR16, URZ, 0x3c, !UPT ;  /* 0x0000001013137292 */ /* 0x000fe4000f8e3cff */
[----:B------:R-:W-:Y:S02]  /*1250*/  ULOP3.LUT UR15, UR15, UR12, URZ, 0x3c, !UPT ;  /* 0x0000000c0f0f7292 */ /* 0x000fe4000f8e3cff */
[----:B------:R-:W-:Y:S02]  /*1260*/  ULOP3.LUT UR11, UR11, UR8, URZ, 0x3c, !UPT ;  /* 0x000000080b0b7292 */ /* 0x000fe4000f8e3cff */
[----:B------:R-:W-:Y:S02]  /*1270*/  UISETP.NE.AND UP0, UPT, UR4, 0x6, UPT ;  /* 0x000000060400788c */ /* 0x000fe4000bf05270 */
[----:B------:R-:W-:Y:S02]  /*1280*/  USHF.L.W.U32.HI UR7, UR7, 0x8, UR7 ;  /* 0x0000000807077899 */ /* 0x000fe40008010e07 */
[----:B------:R-:W-:-:S02]  /*1290*/  USHF.L.W.U32.HI UR19, UR19, 0x8, UR19 ;  /* 0x0000000813137899 */ /* 0x000fc40008010e13 */
[----:B------:R-:W-:Y:S02]  /*12a0*/  USHF.L.W.U32.HI UR15, UR15, 0x8, UR15 ;  /* 0x000000080f0f7899 */ /* 0x000fe40008010e0f */
[----:B------:R-:W-:Y:S02]  /*12b0*/  USHF.L.W.U32.HI UR11, UR11, 0x8, UR11 ;  /* 0x000000080b0b7899 */ /* 0x000fe40008010e0b */
[----:B------:R-:W-:Y:S02]  /*12c0*/  UIADD3 UR10, UPT, UPT, UR10, UR7, URZ ;  /* 0x000000070a0a7290 */ /* 0x000fe4000fffe0ff */
[----:B------:R-:W-:Y:S02]  /*12d0*/  UIADD3 UR6, UPT, UPT, UR6, UR19, URZ ;  /* 0x0000001306067290 */ /* 0x000fe4000fffe0ff */
[----:B------:R-:W-:Y:S02]  /*12e0*/  UIADD3 UR18, UPT, UPT, UR18, UR15, URZ ;  /* 0x0000000f12127290 */ /* 0x000fe4000fffe0ff */
[----:B------:R-:W-:-:S02]  /*12f0*/  UIADD3 UR14, UPT, UPT, UR14, UR11, URZ ;  /* 0x0000000b0e0e7290 */ /* 0x000fc4000fffe0ff */
[----:B------:R-:W-:Y:S02]  /*1300*/  ULOP3.LUT UR17, UR17, UR10, URZ, 0x3c, !UPT ;  /* 0x0000000a11117292 */ /* 0x000fe4000f8e3cff */
[----:B------:R-:W-:Y:S02]  /*1310*/  ULOP3.LUT UR13, UR13, UR6, URZ, 0x3c, !UPT ;  /* 0x000000060d0d7292 */ /* 0x000fe4000f8e3cff */
[----:B------:R-:W-:Y:S02]  /*1320*/  ULOP3.LUT UR9, UR9, UR18, URZ, 0x3c, !UPT ;  /* 0x0000001209097292 */ /* 0x000fe4000f8e3cff */
[----:B------:R-:W-:Y:S02]  /*1330*/  ULOP3.LUT UR21, UR21, UR14, URZ, 0x3c, !UPT ;  /* 0x0000000e15157292 */ /* 0x000fe4000f8e3cff */
[----:B------:R-:W-:Y:S02]  /*1340*/  USHF.L.W.U32.HI UR17, UR17, 0x7, UR17 ;  /* 0x0000000711117899 */ /* 0x000fe40008010e11 */
[----:B------:R-:W-:-:S02]  /*1350*/  USHF.L.W.U32.HI UR13, UR13, 0x7, UR13 ;  /* 0x000000070d0d7899 */ /* 0x000fc40008010e0d */
[----:B------:R-:W-:Y:S02]  /*1360*/  USHF.L.W.U32.HI UR9, UR9, 0x7, UR9 ;  /* 0x0000000709097899 */ /* 0x000fe40008010e09 */
[----:B------:R-:W-:Y:S01]  /*1370*/  USHF.L.W.U32.HI UR21, UR21, 0x7, UR21 ;  /* 0x0000000715157899 */ /* 0x000fe20008010e15 */
[----:B------:R-:W-:Y:S11]  /*1380*/  BRA.U UP0, `(.L_x_1) ;  /* 0xfffffff900747547 */ /* 0x000ff6000b83ffff */
[----:B------:R-:W0:Y:S01]  /*1390*/  S2R R26, SR_TID.X ;  /* 0x00000000001a7919 */ /* 0x000e220000002100 */
[----:B------:R-:W0:Y:S01]  /*13a0*/  LDC R33, c[0x0][0x360] ;  /* 0x0000d800ff217b82 */ /* 0x000e220000000800 */
[----:B------:R-:W-:Y:S01]  /*13b0*/  VIADD R32, R13, UR16 ;  /* 0x000000100d207c36 */ /* 0x000fe20008000000 */
[----:B------:R-:W-:Y:S01]  /*13c0*/  UIADD3 UR11, UPT, UPT, UR11, UR5, URZ ;  /* 0x000000050b0b7290 */ /* 0x000fe2000fffe0ff */
[----:B------:R-:W-:Y:S02]  /*13d0*/  VIADD R34, R14, UR12 ;  /* 0x0000000c0e227c36 */ /* 0x000fe40008000000 */
[----:B------:R-:W-:Y:S01]  /*13e0*/  VIADD R30, R12, UR20 ;  /* 0x000000140c1e7c36 */ /* 0x000fe20008000000 */
[----:B------:R-:W-:Y:S01]  /*13f0*/  LOP3.LUT R12, R5, R32, RZ, 0x3c, !PT ;  /* 0x00000020050c7212 */ /* 0x000fe200078e3cff */
[----:B------:R-:W-:Y:S01]  /*1400*/  VIADD R14, R15, UR8 ;  /* 0x000000080f0e7c36 */ /* 0x000fe20008000000 */
[----:B------:R-:W-:Y:S01]  /*1410*/  LOP3.LUT R13, R4, R34, RZ, 0x3c, !PT ;  /* 0x00000022040d7212 */ /* 0x000fe200078e3cff */
[----:B------:R-:W-:Y:S01]  /*1420*/  VIADD R15, R16, UR21 ;  /* 0x00000015100f7c36 */ /* 0x000fe20008000000 */
[----:B------:R-:W1:Y:S01]  /*1430*/  LDC.64 R4, c[0x0][0x380] ;  /* 0x0000e000ff047b82 */ /* 0x000e620000000a00 */
[----:B------:R-:W-:Y:S01]  /*1440*/  VIADD R17, R17, UR17 ;  /* 0x0000001111117c36 */ /* 0x000fe20008000000 */
[----:B------:R-:W-:Y:S01]  /*1450*/  LOP3.LUT R8, R8, R30, RZ, 0x3c, !PT ;  /* 0x0000001e08087212 */ /* 0x000fe200078e3cff */
[----:B------:R-:W-:Y:S01]  /*1460*/  VIADD R21, R21, UR14 ;  /* 0x0000000e15157c36 */ /* 0x000fe20008000000 */
[----:B------:R2:W-:Y:S01]  /*1470*/  STS [R2+0x90], R15 ;  /* 0x0000900f02007388 */ /* 0x0005e20000000800 */
[----:B------:R-:W-:Y:S01]  /*1480*/  LOP3.LUT R6, R6, R15, RZ, 0x3c, !PT ;  /* 0x0000000f06067212 */ /* 0x000fe200078e3cff */
[----:B------:R-:W-:Y:S01]  /*1490*/  VIADD R19, R19, UR9 ;  /* 0x0000000913137c36 */ /* 0x000fe20008000000 */
[----:B------:R-:W-:Y:S01]  /*14a0*/  LOP3.LUT R7, R7, R17, RZ, 0x3c, !PT ;  /* 0x0000001107077212 */ /* 0x000fe200078e3cff */
[----:B------:R3:W-:Y:S01]  /*14b0*/  STS [R2+0x94], R17 ;  /* 0x0000941102007388 */ /* 0x0007e20000000800 */
[----:B------:R-:W-:Y:S01]  /*14c0*/  VIADD R18, R18, UR13 ;  /* 0x0000000d12127c36 */ /* 0x000fe20008000000 */
[----:B------:R-:W-:Y:S01]  /*14d0*/  LOP3.LUT R3, R3, R14, RZ, 0x3c, !PT ;  /* 0x0000000e03037212 */ /* 0x000fe200078e3cff */
[----:B------:R-:W-:Y:S01]  /*14e0*/  VIADD R20, R20, UR18 ;  /* 0x0000001214147c36 */ /* 0x000fe20008000000 */
[----:B------:R4:W-:Y:S01]  /*14f0*/  STS [R2+0x9c], R19 ;  /* 0x00009c1302007388 */ /* 0x0009e20000000800 */
[----:B------:R-:W-:Y:S01]  /*1500*/  VIADD R22, R22, UR10 ;  /* 0x0000000a16167c36 */ /* 0x000fe20008000000 */
[----:B--2---:R-:W-:Y:S01]  /*1510*/  LOP3.LUT R15, R11, R21, RZ, 0x3c, !PT ;  /* 0x000000150b0f7212 */ /* 0x004fe200078e3cff */
[----:B------:R-:W-:Y:S01]  /*1520*/  VIADD R23, R23, UR6 ;  /* 0x0000000617177c36 */ /* 0x000fe20008000000 */
[----:B------:R-:W-:Y:S01]  /*1530*/  LOP3.LUT R29, R29, R19, RZ, 0x3c, !PT ;  /* 0x000000131d1d7212 */ /* 0x000fe200078e3cff */
[----:B------:R-:W-:Y:S01]  /*1540*/  VIADD R25, R25, UR15 ;  /* 0x0000000f19197c36 */ /* 0x000fe20008000000 */
[----:B------:R-:W-:Y:S01]  /*1550*/  LOP3.LUT R28, R28, R18, RZ, 0x3c, !PT ;  /* 0x000000121c1c7212 */ /* 0x000fe200078e3cff */
[----:B---3--:R-:W-:Y:S01]  /*1560*/  IMAD.U32 R17, RZ, RZ, UR11 ;  /* 0x0000000bff117e24 */ /* 0x008fe2000f8e00ff */
[----:B------:R-:W-:Y:S01]  /*1570*/  LOP3.LUT R9, R9, R20, RZ, 0x3c, !PT ;  /* 0x0000001409097212 */ /* 0x000fe200078e3cff */
[----:B0-----:R-:W-:Y:S01]  /*1580*/  IMAD R33, R33, UR25, R26 ;  /* 0x0000001921217c24 */ /* 0x001fe2000f8e021a */
[----:B------:R-:W-:Y:S01]  /*1590*/  LOP3.LUT R31, R31, R22, RZ, 0x3c, !PT ;  /* 0x000000161f1f7212 */ /* 0x000fe200078e3cff */
[----:B------:R-:W-:Y:S01]  /*15a0*/  VIADD R27, R27, UR7 ;  /* 0x000000071b1b7c36 */ /* 0x000fe20008000000 */
[----:B------:R0:W-:Y:S01]  /*15b0*/  STS [R2+0xb8], R17 ;  /* 0x0000b81102007388 */ /* 0x0001e20000000800 */
[----:B------:R-:W-:Y:S01]  /*15c0*/  IMAD.SHL.U32 R11, R33, 0x10, RZ ;  /* 0x00000010210b7824 */ /* 0x000fe200078e00ff */
[----:B------:R-:W-:-:S02]  /*15d0*/  IADD3 R33, PT, PT, R24, UR19, R33 ;  /* 0x0000001318217c10 */ /* 0x000fc4000fffe021 */
[----:B------:R-:W-:Y:S01]  /*15e0*/  LOP3.LUT R35, R35, R23, RZ, 0x3c, !PT ;  /* 0x0000001723237212 */ /* 0x000fe200078e3cff */
[----:B-1----:R-:W-:Y:S01]  /*15f0*/  IMAD.WIDE R4, R11, 0x4, R4 ;  /* 0x000000040b047825 */ /* 0x002fe200078e0204 */
[----:B------:R-:W-:Y:S01]  /*1600*/  LOP3.LUT R37, R37, R25, RZ, 0x3c, !PT ;  /* 0x0000001925257212 */ /* 0x000fe200078e3cff */
[----:B------:R-:W-:Y:S01]  /*1610*/  STS [R2+0x80], R30 ;  /* 0x0000801e02007388 */ /* 0x000fe20000000800 */
[----:B----4-:R-:W-:Y:S02]  /*1620*/  LOP3.LUT R19, R36, R27, RZ, 0x3c, !PT ;  /* 0x0000001b24137212 */ /* 0x010fe400078e3cff */
[----:B------:R-:W-:Y:S01]  /*1630*/  LOP3.LUT R11, R0, R33, RZ, 0x3c, !PT ;  /* 0x00000021000b7212 */ /* 0x000fe200078e3cff */
[----:B------:R-:W-:Y:S01]  /*1640*/  STS [R2+0x84], R32 ;  /* 0x0000842002007388 */ /* 0x000fe20000000800 */
[----:B0-----:R-:W-:-:S03]  /*1650*/  LOP3.LUT R17, R10, UR11, RZ, 0x3c, !PT ;  /* 0x0000000b0a117c12 */ /* 0x001fc6000f8e3cff */
        /* <DEDUP_REMOVED lines=10> */
[----:B------:R-:W-:Y:S04]  /*1700*/  STG.E desc[UR22][R4.64], R8 ;  /* 0x0000000804007986 */ /* 0x000fe8000c101916 */
        /* <DEDUP_REMOVED lines=14> */
[----:B------:R-:W-:Y:S01]  /*17f0*/  STG.E desc[UR22][R4.64+0x3c], R19 ;  /* 0x00003c1304007986 */ /* 0x000fe2000c101916 */
[----:B------:R-:W-:Y:S05]  /*1800*/  EXIT ;  /* 0x000000000000794d */ /* 0x000fea0003800000 */
.L_x_2:
[----:B------:R-:W-:-:S00]  /*1810*/  BRA `(.L_x_2) ;  /* 0xfffffffc00fc7947 */ /* 0x000fc0000383ffff */
[----:B------:R-:W-:-:S00]  /*1820*/  NOP ;  /* 0x0000000000007918 */ /* 0x000fc00000000000 */
        /* <DEDUP_REMOVED lines=13> */
.L_x_5:


//--------------------- .text.chacha12_two        --------------------------
	.section	.text.chacha12_two,"ax",@progbits
	.align	128
        .global         chacha12_two
        .type           chacha12_two,@function
        .size           chacha12_two,(.L_x_6 - chacha12_two)
        .other          chacha12_two,@"STO_CUDA_ENTRY STV_DEFAULT"
chacha12_two:
.text.chacha12_two:
        /* <DEDUP_REMOVED lines=9> */
[----:B0-----:R-:W-:-:S05]  /*0090*/  @!P0 IMAD.WIDE.U32 R4, R3, 0x4, R4 ;  /* 0x0000000403048825 */ /* 0x001fca00078e0004 */
[----:B-1----:R-:W3:Y:S01]  /*00a0*/  @!P0 LDG.E R37, desc[UR26][R4.64] ;  /* 0x0000001a04258981 */ /* 0x002ee2000c1e1900 */
[----:B--2---:R-:W-:-:S05]  /*00b0*/  @!P1 IMAD.WIDE.U32 R6, R9, 0x4, R6 ;  /* 0x0000000409069825 */ /* 0x004fca00078e0006 */
[----:B------:R-:W2:Y:S01]  /*00c0*/  @!P1 LDG.E R2, desc[UR26][R6.64] ;  /* 0x0000001a06029981 */ /* 0x000ea2000c1e1900 */
[----:B------:R-:W0:Y:S01]  /*00d0*/  S2UR UR5, SR_CgaCtaId ;  /* 0x00000000000579c3 */ /* 0x000e220000008800 */
[----:B------:R-:W-:Y:S02]  /*00e0*/  UMOV UR4, 0x400 ;  /* 0x0000040000047882 */ /* 0x000fe40000000000 */
[----:B0-----:R-:W-:-:S06]  /*00f0*/  ULEA UR4, UR5, UR4, 0x18 ;  /* 0x0000000405047291 */ /* 0x001fcc000f8ec0ff */
[----:B------:R-:W-:-:S05]  /*0100*/  LEA R0, R3, UR4, 0x2 ;  /* 0x0000000403007c11 */ /* 0x000fca000f8e10ff */
[----:B---3--:R-:W-:Y:S04]  /*0110*/  @!P0 STS [R0], R37 ;  /* 0x0000002500008388 */ /* 0x008fe80000000800 */
[----:B--2---:R-:W-:Y:S01]  /*0120*/  @!P1 STS [R0], R2 ;  /* 0x0000000200009388 */ /* 0x004fe20000000800 */
[----:B------:R-:W-:Y:S06]  /*0130*/  BAR.SYNC.DEFER_BLOCKING 0x0 ;  /* 0x0000000000007b1d */ /* 0x000fec0000010000 */
[----:B------:R-:W0:Y:S04]  /*0140*/  LDS.128 R20, [UR4] ;  /* 0x00000004ff147984 */ /* 0x000e280008000c00 */
[----:B------:R-:W1:Y:S04]  /*0150*/  LDS.128 R16, [UR4+0x30] ;  /* 0x00003004ff107984 */ /* 0x000e680008000c00 */
[----:B------:R-:W2:Y:S04]  /*0160*/  LDS.128 R32, [UR4+0x40] ;  /* 0x00004004ff207984 */ /* 0x000ea80008000c00 */
[----:B------:R-:W3:Y:S04]  /*0170*/  LDS.128 R8, [UR4+0x10] ;  /* 0x00001004ff087984 */ /* 0x000ee80008000c00 */
[----:B------:R-:W4:Y:S04]  /*0180*/  LDS.128 R4, [UR4+0x20] ;  /* 0x00002004ff047984 */ /* 0x000f280008000c00 */
[----:B------:R-:W5:Y:S04]  /*0190*/  LDS.128 R28, [UR4+0x50] ;  /* 0x00005004ff1c7984 */ /* 0x000f680008000c00 */
[----:B------:R-:W5:Y:S04]  /*01a0*/  LDS.128 R24, [UR4+0x60] ;  /* 0x00006004ff187984 */ /* 0x000f680008000c00 */
[----:B------:R-:W5:Y:S01]  /*01b0*/  LDS.128 R12, [UR4+0x70] ;  /* 0x00007004ff0c7984 */ /* 0x000f620008000c00 */
[----:B0-----:R-:W-:-:S02]  /*01c0*/  R2UR UR5, R22 ;  /* 0x00000000160572ca */ /* 0x001fc400000e0000 */
[----:B------:R-:W-:Y:S02]  /*01d0*/  R2UR UR28, R23 ;  /* 0x00000000171c72ca */ /* 0x000fe400000e0000 */
[----:B-1----:R-:W-:Y:S02]  /*01e0*/  R2UR UR6, R19 ;  /* 0x00000000130672ca */ /* 0x002fe400000e0000 */
[----:B------:R-:W-:Y:S02]  /*01f0*/  R2UR UR17, R21 ;  /* 0x00000000151172ca */ /* 0x000fe400000e0000 */
[----:B--2---:R-:W-:Y:S02]  /*0200*/  R2UR UR7, R34 ;  /* 0x00000000220772ca */ /* 0x004fe400000e0000 */
[----:B------:R-:W-:Y:S02]  /*0210*/  R2UR UR13, R20 ;  /* 0x00000000140d72ca */ /* 0x000fe400000e0000 */
[----:B------:R-:W-:-:S02]  /*0220*/  R2UR UR45, R18 ;  /* 0x00000000122d72ca */ /* 0x000fc400000e0000 */
[----:B------:R-:W-:Y:S02]  /*0230*/  R2UR UR46, R17 ;  /* 0x00000000112e72ca */ /* 0x000fe400000e0000 */
[----:B------:R-:W-:Y:S02]  /*0240*/  R2UR UR30, R16 ;  /* 0x00000000101e72ca */ /* 0x000fe400000e0000 */
[----:B------:R-:W-:Y:S02]  /*0250*/  R2UR UR12, R35 ;  /* 0x00000000230c72ca */ /* 0x000fe400000e0000 */
[----:B------:R-:W-:Y:S02]  /*0260*/  R2UR UR15, R33 ;  /* 0x00000000210f72ca */ /* 0x000fe400000e0000 */
[----:B------:R-:W-:Y:S02]  /*0270*/  R2UR UR16, R32 ;  /* 0x00000000201072ca */ /* 0x000fe400000e0000 */
[----:B---3--:R-:W-:-:S02]  /*0280*/  R2UR UR38, R11 ;  /* 0x000000000b2672ca */ /* 0x008fc400000e0000 */
[----:B------:R-:W-:Y:S02]  /*0290*/  R2UR UR41, R10 ;  /* 0x000000000a2972ca */ /* 0x000fe400000e0000 */
[----:B------:R-:W-:Y:S02]  /*02a0*/  R2UR UR44, R9 ;  /* 0x00000000092c72ca */ /* 0x000fe400000e0000 */
[----:B------:R-:W-:Y:S02]  /*02b0*/  R2UR UR31, R8 ;  /* 0x00000000081f72ca */ /* 0x000fe400000e0000 */
[----:B----4-:R-:W-:Y:S02]  /*02c0*/  R2UR UR18, R7 ;  /* 0x00000000071272ca */ /* 0x010fe400000e0000 */
[----:B------:R-:W-:Y:S02]  /*02d0*/  R2UR UR20, R6 ;  /* 0x00000000061472ca */ /* 0x000fe400000e0000 */
[----:B------:R-:W-:-:S02]  /*02e0*/  R2UR UR21, R5 ;  /* 0x00000000051572ca */ /* 0x000fc400000e0000 */
[----:B------:R-:W-:Y:S02]  /*02f0*/  R2UR UR25, R4 ;  /* 0x00000000041972ca */ /* 0x000fe400000e0000 */
[----:B-----5:R-:W-:Y:S02]  /*0300*/  R2UR UR36, R31 ;  /* 0x000000001f2472ca */ /* 0x020fe400000e0000 */
[----:B------:R-:W-:Y:S02]  /*0310*/  R2UR UR39, R30 ;  /* 0x000000001e2772ca */ /* 0x000fe400000e0000 */
[----:B------:R-:W-:Y:S02]  /*0320*/  R2UR UR40, R29 ;  /* 0x000000001d2872ca */ /* 0x000fe400000e0000 */
[----:B------:R-:W-:Y:S02]  /*0330*/  R2UR UR42, R28 ;  /* 0x000000001c2a72ca */ /* 0x000fe400000e0000 */
[----:B------:R-:W-:-:S02]  /*0340*/  R2UR UR8, R27 ;  /* 0x000000001b0872ca */ /* 0x000fc400000e0000 */
[----:B------:R-:W-:Y:S02]  /*0350*/  R2UR UR9, R26 ;  /* 0x000000001a0972ca */ /* 0x000fe400000e0000 */
[----:B------:R-:W-:Y:S02]  /*0360*/  R2UR UR19, R25 ;  /* 0x00000000191372ca */ /* 0x000fe400000e0000 */
[----:B------:R-:W-:Y:S02]  /*0370*/  R2UR UR24, R24 ;  /* 0x00000000181872ca */ /* 0x000fe400000e0000 */
[----:B------:R-:W-:Y:S02]  /*0380*/  R2UR UR29, R15 ;  /* 0x000000000f1d72ca */ /* 0x000fe400000e0000 */
[----:B------:R-:W-:Y:S02]  /*0390*/  R2UR UR32, R14 ;  /* 0x000000000e2072ca */ /* 0x000fe400000e0000 */
[----:B------:R-:W-:-:S02]  /*03a0*/  R2UR UR37, R13 ;  /* 0x000000000d2572ca */ /* 0x000fc400000e0000 */
[----:B------:R-:W-:Y:S01]  /*03b0*/  R2UR UR43, R12 ;  /* 0x000000000c2b72ca */ /* 0x000fe200000e0000 */
[----:B------:R-:W-:Y:S01]  /*03c0*/  UMOV UR4, URZ ;  /* 0x000000ff00047c82 */ /* 0x000fe20008000000 */
[----:B------:R-:W-:Y:S01]  /*03d0*/  UMOV UR11, UR5 ;  /* 0x00000005000b7c82 */ /* 0x000fe20008000000 */
[----:B------:R-:W-:Y:S01]  /*03e0*/  UMOV UR33, UR6 ;  /* 0x0000000600217c82 */ /* 0x000fe20008000000 */
[----:B------:R-:W-:-:S11]  /*03f0*/  UMOV UR10, UR7 ;  /* 0x00000007000a7c82 */ /* 0x000fd60008000000 */
.L_x_3:
[----:B------:R-:W-:Y:S02]  /*0400*/  UIADD3 UR15, UPT, UPT, UR40, UR15, URZ ;  /* 0x0000000f280f7290 */ /* 0x000fe4000fffe0ff */
[----:B------:R-:W-:Y:S02]  /*0410*/  UIADD3 UR11, UPT, UPT, UR41, UR11, URZ ;  /* 0x0000000b290b7290 */ /* 0x000fe4000fffe0ff */
[----:B------:R-:W-:Y:S02]  /*0420*/  UIADD3 UR14, UPT, UPT, UR39, UR10, URZ ;  /* 0x0000000a270e7290 */ /* 0x000fe4000fffe0ff */
[----:B------:R-:W-:Y:S02]  /*0430*/  UIADD3 UR16, UPT, UPT, UR42, UR16, URZ ;  /* 0x000000102a107290 */ /* 0x000fe4000fffe0ff */
[----:B------:R-:W-:Y:S02]  /*0440*/  UIADD3 UR10, UPT, UPT, UR38, UR28, URZ ;  /* 0x0000001c260a7290 */ /* 0x000fe4000fffe0ff */
[----:B------:R-:W-:-:S02]  /*0450*/  UIADD3 UR17, UPT, UPT, UR44, UR17, URZ ;  /* 0x000000112c117290 */ /* 0x000fc4000fffe0ff */
[----:B------:R-:W-:Y:S02]  /*0460*/  UIADD3 UR12, UPT, UPT, UR36, UR12, URZ ;  /* 0x0000000c240c7290 */ /* 0x000fe4000fffe0ff */
[----:B------:R-:W-:Y:S02]  /*0470*/  UIADD3 UR13, UPT, UPT, UR31, UR13, URZ ;  /* 0x0000000d1f0d7290 */ /* 0x000fe4000fffe0ff */
[----:B------:R-:W-:Y:S02]  /*0480*/  ULOP3.LUT UR22, UR37, UR15, URZ, 0x3c, !UPT ;  /* 0x0000000f25167292 */ /* 0x000fe4000f8e3cff */
[----:B------:R-:W-:Y:S02]  /*0490*/  ULOP3.LUT UR28, UR45, UR11, URZ, 0x3c, !UPT ;  /* 0x0000000b2d1c7292 */ /* 0x000fe4000f8e3cff */
[----:B------:R-:W-:Y:S02]  /*04a0*/  ULOP3.LUT UR43, UR43, UR16, URZ, 0x3c, !UPT ;  /* 0x000000102b2b7292 */ /* 0x000fe4000f8e3cff */
[----:B------:R-:W-:-:S02]  /*04b0*/  ULOP3.LUT UR23, UR32, UR14, URZ, 0x3c, !UPT ;  /* 0x0000000e20177292 */ /* 0x000fc4000f8e3cff */
[----:B------:R-:W-:Y:S02]  /*04c0*/  ULOP3.LUT UR33, UR33, UR10, URZ, 0x3c, !UPT ;  /* 0x0000000a21217292 */ /* 0x000fe4000f8e3cff */
[----:B------:R-:W-:Y:S02]  /*04d0*/  ULOP3.LUT UR34, UR46, UR17, URZ, 0x3c, !UPT ;  /* 0x000000112e227292 */ /* 0x000fe4000f8e3cff */
[----:B------:R-:W-:Y:S02]  /*04e0*/  ULOP3.LUT UR35, UR29, UR12, URZ, 0x3c, !UPT ;  /* 0x0000000c1d237292 */ /* 0x000fe4000f8e3cff */
[----:B------:R-:W-:Y:S02]  /*04f0*/  ULOP3.LUT UR37, UR30, UR13, URZ, 0x3c, !UPT ;  /* 0x0000000d1e257292 */ /* 0x000fe4000f8e3cff */
[----:B------:R-:W-:Y:S02]  /*0500*/  USHF.L.W.U32.HI UR32, UR22, 0x10, UR22 ;  /* 0x0000001016207899 */ /* 0x000fe40008010e16 */
[----:B------:R-:W-:-:S02]  /*0510*/  USHF.L.W.U32.HI UR28, UR28, 0x10, UR28 ;  /* 0x000000101c1c7899 */ /* 0x000fc40008010e1c */
[----:B------:R-:W-:Y:S02]  /*0520*/  USHF.L.W.U32.HI UR30, UR43, 0x10, UR43 ;  /* 0x000000102b1e7899 */ /* 0x000fe40008010e2b */
[----:B------:R-:W-:Y:S02]  /*0530*/  USHF.L.W.U32.HI UR29, UR23, 0x10, UR23 ;  /* 0x00000010171d7899 */ /* 0x000fe40008010e17 */
        /* <DEDUP_REMOVED lines=132> */
[----:B------:R-:W-:Y:S02]  /*0d80*/  UIADD3 UR4, UPT, UPT, UR4, 0x1, URZ ;  /* 0x0000000104047890 */ /* 0x000fe4000fffe0ff */
[----:B------:R-:W-:Y:S02]  /*0d90*/  ULOP3.LUT UR30, UR30, UR16, URZ, 0x3c, !UPT ;  /* 0x000000101e1e7292 */ /* 0x000fe4000f8e3cff */
[----:B------:R-:W-:Y:S02]  /*0da0*/  ULOP3.LUT UR32, UR32, UR15, URZ, 0x3c, !UPT ;  /* 0x0000000f20207292 */ /* 0x000fe4000f8e3cff */
[----:B------:R-:W-:-:S02]  /*0db0*/  ULOP3.LUT UR8, UR43, UR10, URZ, 0x3c, !UPT ;  /* 0x0000000a2b087292 */ /* 0x000fc4000f8e3cff */
[----:B------:R-:W-:Y:S02]  /*0dc0*/  ULOP3.LUT UR45, UR45, UR13, URZ, 0x3c, !UPT ;  /* 0x0000000d2d2d7292 */ /* 0x000fe4000f8e3cff */
[----:B------:R-:W-:Y:S02]  /*0dd0*/  ULOP3.LUT UR14, UR37, UR12, URZ, 0x3c, !UPT ;  /* 0x0000000c250e7292 */ /* 0x000fe4000f8e3cff */
[----:B------:R-:W-:Y:S02]  /*0de0*/  ULOP3.LUT UR44, UR44, UR17, URZ, 0x3c, !UPT ;  /* 0x000000112c2c7292 */ /* 0x000fe4000f8e3cff */
[----:B------:R-:W-:Y:S02]  /*0df0*/  ULOP3.LUT UR46, UR29, UR11, URZ, 0x3c, !UPT ;  /* 0x0000000b1d2e7292 */ /* 0x000fe4000f8e3cff */
[----:B------:R-:W-:Y:S02]  /*0e00*/  ULOP3.LUT UR9, UR33, UR28, URZ, 0x3c, !UPT ;  /* 0x0000001c21097292 */ /* 0x000fe4000f8e3cff */
[----:B------:R-:W-:-:S02]  /*0e10*/  UISETP.NE.AND UP0, UPT, UR4, 0x6, UPT ;  /* 0x000000060400788c */ /* 0x000fc4000bf05270 */
[----:B------:R-:W-:Y:S02]  /*0e20*/  USHF.L.W.U32.HI UR29, UR30, 0x8, UR30 ;  /* 0x000000081e1d7899 */ /* 0x000fe40008010e1e */
[----:B------:R-:W-:Y:S02]  /*0e30*/  USHF.L.W.U32.HI UR43, UR32, 0x8, UR32 ;  /* 0x00000008202b7899 */ /* 0x000fe40008010e20 */
[----:B------:R-:W-:Y:S02]  /*0e40*/  USHF.L.W.U32.HI UR37, UR8, 0x8, UR8 ;  /* 0x0000000808257899 */ /* 0x000fe40008010e08 */
[----:B------:R-:W-:Y:S02]  /*0e50*/  USHF.L.W.U32.HI UR33, UR45, 0x8, UR45 ;  /* 0x000000082d217899 */ /* 0x000fe40008010e2d */
        /* <DEDUP_REMOVED lines=16> */
[----:B------:R-:W-:Y:S02]  /*0f60*/  ULOP3.LUT UR44, UR40, UR20, URZ, 0x3c, !UPT ;  /* 0x00000014282c7292 */ /* 0x000fe4000f8e3cff */
[----:B------:R-:W-:Y:S02]  /*0f70*/  ULOP3.LUT UR41, UR42, UR18, URZ, 0x3c, !UPT ;  /* 0x000000122a297292 */ /* 0x000fe4000f8e3cff */
[----:B------:R-:W-:Y:S02]  /*0f80*/  ULOP3.LUT UR38, UR38, UR25, URZ, 0x3c, !UPT ;  /* 0x0000001926267292 */ /* 0x000fe4000f8e3cff */
[----:B------:R-:W-:-:S02]  /*0f90*/  ULOP3.LUT UR31, UR36, UR21, URZ, 0x3c, !UPT ;  /* 0x00000015241f7292 */ /* 0x000fc4000f8e3cff */
[----:B------:R-:W-:Y:S02]  /*0fa0*/  USHF.L.W.U32.HI UR40, UR39, 0x7, UR39 ;  /* 0x0000000727287899 */ /* 0x000fe40008010e27 */
[----:B------:R-:W-:Y:S02]  /*0fb0*/  USHF.L.W.U32.HI UR39, UR35, 0x7, UR35 ;  /* 0x0000000723277899 */ /* 0x000fe40008010e23 */
[----:B------:R-:W-:Y:S02]  /*0fc0*/  USHF.L.W.U32.HI UR36, UR14, 0x7, UR14 ;  /* 0x000000070e247899 */ /* 0x000fe40008010e0e */
[----:B------:R-:W-:Y:S02]  /*0fd0*/  USHF.L.W.U32.HI UR42, UR34, 0x7, UR34 ;  /* 0x00000007222a7899 */ /* 0x000fe40008010e22 */
[----:B------:R-:W-:Y:S02]  /*0fe0*/  USHF.L.W.U32.HI UR44, UR44, 0x7, UR44 ;  /* 0x000000072c2c7899 */ /* 0x000fe40008010e2c */
[----:B------:R-:W-:-:S02]  /*0ff0*/  USHF.L.W.U32.HI UR41, UR41, 0x7, UR41 ;  /* 0x0000000729297899 */ /* 0x000fc40008010e29 */
[----:B------:R-:W-:Y:S02]  /*1000*/  USHF.L.W.U32.HI UR38, UR38, 0x7, UR38 ;  /* 0x0000000726267899 */ /* 0x000fe40008010e26 */
[----:B------:R-:W-:Y:S01]  /*1010*/  USHF.L.W.U32.HI UR31, UR31, 0x7, UR31 ;  /* 0x000000071f1f7899 */ /* 0x000fe20008010e1f */
[----:B------:R-:W-:Y:S11]  /*1020*/  BRA.U UP0, `(.L_x_3) ;  /* 0xfffffff100f47547 */ /* 0x000ff6000b83ffff */
[----:B------:R-:W0:Y:S01]  /*1030*/  S2R R2, SR_CTAID.X ;  /* 0x0000000000027919 */ /* 0x000e220000002500 */
[----:B------:R-:W-:Y:S01]  /*1040*/  IMAD R0, R3, 0x7c, R0 ;  /* 0x0000007c03007824 */ /* 0x000fe200078e0200 */
[----:B------:R-:W0:Y:S01]  /*1050*/  LDCU UR4, c[0x0][0x360] ;  /* 0x00006c00ff0477ac */ /* 0x000e220008000800 */
[----:B------:R-:W-:Y:S02]  /*1060*/  VIADD R23, R23, UR28 ;  /* 0x0000001c17177c36 */ /* 0x000fe40008000000 */
[----:B------:R-:W-:Y:S01]  /*1070*/  VIADD R35, R35, UR12 ;  /* 0x0000000c23237c36 */ /* 0x000fe20008000000 */
[----:B------:R-:W-:Y:S01]  /*1080*/  UIADD3 UR10, UPT, UPT, UR10, UR7, URZ ;  /* 0x000000070a0a7290 */ /* 0x000fe2000fffe0ff */
[----:B------:R-:W-:Y:S01]  /*1090*/  VIADD R10, R10, UR41 ;  /* 0x000000290a0a7c36 */ /* 0x000fe20008000000 */
[----:B------:R1:W-:Y:S01]  /*10a0*/  STS [R0+0x8c], R23 ;  /* 0x00008c1700007388 */ /* 0x0003e20000000800 */
[----:B------:R-:W-:Y:S01]  /*10b0*/  VIADD R11, R11, UR38 ;  /* 0x000000260b0b7c36 */ /* 0x000fe20008000000 */
[----:B------:R-:W-:Y:S01]  /*10c0*/  UIADD3 UR11, UPT, UPT, UR11, UR5, URZ ;  /* 0x000000050b0b7290 */ /* 0x000fe2000fffe0ff */
[----:B------:R-:W-:Y:S01]  /*10d0*/  VIADD R30, R30, UR39 ;  /* 0x000000271e1e7c36 */ /* 0x000fe20008000000 */
[----:B------:R-:W-:Y:S01]  /*10e0*/  STS [R0+0x98], R10 ;  /* 0x0000980a00007388 */ /* 0x000fe20000000800 */
[----:B------:R-:W-:Y:S01]  /*10f0*/  VIADD R31, R31, UR36 ;  /* 0x000000241f1f7c36 */ /* 0x000fe20008000000 */
[----:B------:R-:W-:Y:S01]  /*1100*/  UIADD3 UR33, UPT, UPT, UR33, UR6, URZ ;  /* 0x0000000621217290 */ /* 0x000fe2000fffe0ff */
[----:B------:R-:W-:Y:S01]  /*1110*/  VIADD R19, R20, UR13 ;  /* 0x0000000d14137c36 */ /* 0x000fe20008000000 */
[----:B------:R-:W-:Y:S01]  /*1120*/  LOP3.LUT R20, R35, R23, RZ, 0x3c, !PT ;  /* 0x0000001723147212 */ /* 0x000fe200078e3cff */
[----:B------:R2:W-:Y:S01]  /*1130*/  STS [R0+0x9c], R11 ;  /* 0x00009c0b00007388 */ /* 0x0005e20000000800 */
[----:B------:R-:W-:Y:S01]  /*1140*/  LOP3.LUT R22, R30, R10, RZ, 0x3c, !PT ;  /* 0x0000000a1e167212 */ /* 0x000fe200078e3cff */
[----:B------:R-:W-:Y:S01]  /*1150*/  VIADD R32, R32, UR16 ;  /* 0x0000001020207c36 */ /* 0x000fe20008000000 */
[----:B-1----:R-:W-:Y:S01]  /*1160*/  LOP3.LUT R23, R31, R11, RZ, 0x3c, !PT ;  /* 0x0000000b1f177212 */ /* 0x002fe200078e3cff */
[----:B------:R-:W-:Y:S01]  /*1170*/  VIADD R37, R8, UR31 ;  /* 0x0000001f08257c36 */ /* 0x000fe20008000000 */
[----:B------:R1:W-:Y:S01]  /*1180*/  STS [R0+0x80], R19 ;  /* 0x0000801300007388 */ /* 0x0003e20000000800 */
[----:B------:R-:W-:-:S02]  /*1190*/  VIADD R28, R28, UR42 ;  /* 0x0000002a1c1c7c36 */ /* 0x000fc40008000000 */
[----:B------:R-:W-:Y:S01]  /*11a0*/  VIADD R21, R21, UR17 ;  /* 0x0000001115157c36 */ /* 0x000fe20008000000 */
[----:B------:R-:W-:Y:S01]  /*11b0*/  STS [R0+0xd8], R30 ;  /* 0x0000d81e00007388 */ /* 0x000fe20000000800 */
[----:B--2---:R-:W2:Y:S01]  /*11c0*/  LDC.64 R10, c[0x0][0x380] ;  /* 0x0000e000ff0a7b82 */ /* 0x004ea20000000a00 */
[----:B------:R-:W-:Y:S02]  /*11d0*/  VIADD R5, R5, UR21 ;  /* 0x0000001505057c36 */ /* 0x000fe40008000000 */
[----:B------:R-:W-:Y:S01]  /*11e0*/  VIADD R33, R33, UR15 ;  /* 0x0000000f21217c36 */ /* 0x000fe20008000000 */
[----:B------:R3:W-:Y:S01]  /*11f0*/  STS [R0+0xd0], R28 ;  /* 0x0000d01c00007388 */ /* 0x0007e20000000800 */
[----:B------:R-:W-:Y:S02]  /*1200*/  VIADD R25, R25, UR19 ;  /* 0x0000001319197c36 */ /* 0x000fe40008000000 */
[----:B0-----:R-:W-:Y:S01]  /*1210*/  IMAD R3, R2, UR4, R3 ;  /* 0x0000000402037c24 */ /* 0x001fe2000f8e0203 */
[----:B------:R-:W-:Y:S01]  /*1220*/  LOP3.LUT R2, R32, R19, RZ, 0x3c, !PT ;  /* 0x0000001320027212 */ /* 0x000fe200078e3cff */
[----:B------:R0:W-:Y:S01]  /*1230*/  STS [R0+0xc4], R33 ;  /* 0x0000c42100007388 */ /* 0x0001e20000000800 */
[----:B-1----:R-:W-:Y:S01]  /*1240*/  LOP3.LUT R19, R28, R37, RZ, 0x3c, !PT ;  /* 0x000000251c137212 */ /* 0x002fe200078e3cff */
[----:B------:R-:W-:Y:S01]  /*1250*/  VIADD R9, R9, UR44 ;  /* 0x0000002c09097c36 */ /* 0x000fe20008000000 */
[----:B------:R-:W-:Y:S01]  /*1260*/  LOP3.LUT R8, R33, R21, RZ, 0x3c, !PT ;  /* 0x0000001521087212 */ /* 0x000fe200078e3cff */
[----:B------:R1:W-:Y:S01]  /*1270*/  STS [R0+0xa4], R5 ;  /* 0x0000a40500007388 */ /* 0x0003e20000000800 */
[----:B---3--:R-:W-:Y:S01]  /*1280*/  LOP3.LUT R28, R25, R5, RZ, 0x3c, !PT ;  /* 0x00000005191c7212 */ /* 0x008fe200078e3cff */
[----:B------:R-:W-:Y:S01]  /*1290*/  VIADD R7, R7, UR18 ;  /* 0x0000001207077c36 */ /* 0x000fe20008000000 */
[--C-:B------:R-:W-:Y:S01]  /*12a0*/  IADD3 R12, PT, PT, R12, UR43, R3.reuse ;  /* 0x0000002b0c0c7c10 */ /* 0x100fe2000fffe003 */
[----:B------:R-:W-:Y:S01]  /*12b0*/  VIADD R29, R29, UR40 ;  /* 0x000000281d1d7c36 */ /* 0x000fe20008000000 */
[----:B------:R3:W-:Y:S01]  /*12c0*/  STS [R0+0x84], R21 ;  /* 0x0000841500007388 */ /* 0x0007e20000000800 */
[----:B0-----:R-:W-:Y:S01]  /*12d0*/  IMAD.U32 R33, RZ, RZ, UR10 ;  /* 0x0000000aff217e24 */ /* 0x001fe2000f8e00ff */
[----:B------:R-:W-:Y:S01]  /*12e0*/  ULOP3.LUT UR10, UR10, UR11, URZ, 0x3c, !UPT ;  /* 0x0000000b0a0a7292 */ /* 0x000fe2000f8e3cff */
[----:B------:R-:W-:Y:S01]  /*12f0*/  VIADD R27, R27, UR8 ;  /* 0x000000081b1b7c36 */ /* 0x000fe20008000000 */
[----:B------:R0:W-:Y:S01]  /*1300*/  STS [R0+0xdc], R31 ;  /* 0x0000dc1f00007388 */ /* 0x0001e20000000800 */
[----:B-1----:R-:W-:Y:S01]  /*1310*/  IADD3 R5, PT, PT, R16, UR30, R3 ;  /* 0x0000001e10057c10 */ /* 0x002fe2000fffe003 */
[----:B------:R-:W-:-:S02]  /*1320*/  VIADD R17, R17, UR46 ;  /* 0x0000002e11117c36 */ /* 0x000fc40008000000 */
[----:B------:R-:W-:Y:S01]  /*1330*/  VIADD R30, R13, UR37 ;  /* 0x000000250d1e7c36 */ /* 0x000fe20008000000 */
[----:B------:R1:W-:Y:S01]  /*1340*/  STS [R0+0xe4], R25 ;  /* 0x0000e41900007388 */ /* 0x0003e20000000800 */
[----:B------:R-:W-:Y:S01]  /*1350*/  VIADD R15, R15, UR29 ;  /* 0x0000001d0f0f7c36 */ /* 0x000fe20008000000 */
[----:B---3--:R-:W-:Y:S01]  /*1360*/  LOP3.LUT R21, R29, R9, RZ, 0x3c, !PT ;  /* 0x000000091d157212 */ /* 0x008fe200078e3cff */
[----:B------:R-:W-:Y:S01]  /*1370*/  IMAD.SHL.U32 R3, R3, 0x10, RZ ;  /* 0x0000001003037824 */ /* 0x000fe200078e00ff */
[----:B------:R3:W-:Y:S01]  /*1380*/  STS [R0+0x94], R9 ;  /* 0x0000940900007388 */ /* 0x0007e20000000800 */
[----:B------:R-:W-:Y:S01]  /*1390*/  VIADD R4, R4, UR25 ;  /* 0x0000001904047c36 */ /* 0x000fe20008000000 */
[----:B0-----:R-:W-:Y:S01]  /*13a0*/  LOP3.LUT R31, R27, R7, RZ, 0x3c, !PT ;  /* 0x000000071b1f7212 */ /* 0x001fe200078e3cff */
[----:B------:R-:W-:Y:S01]  /*13b0*/  VIADD R6, R6, UR20 ;  /* 0x0000001406067c36 */ /* 0x000fe20008000000 */
[----:B------:R0:W-:Y:S01]  /*13c0*/  STS [R0+0xd4], R29 ;  /* 0x0000d41d00007388 */ /* 0x0001e20000000800 */
[----:B------:R-:W-:Y:S01]  /*13d0*/  VIADD R24, R24, UR24 ;  /* 0x0000001818187c36 */ /* 0x000fe20008000000 */
[----:B-1----:R-:W-:Y:S01]  /*13e0*/  LOP3.LUT R25, R30, R17, RZ, 0x3c, !PT ;  /* 0x000000111e197212 */ /* 0x002fe200078e3cff */
[----:B------:R-:W-:Y:S01]  /*13f0*/  VIADD R26, R26, UR9 ;  /* 0x000000091a1a7c36 */ /* 0x000fe20008000000 */
[----:B------:R1:W-:Y:S01]  /*1400*/  STS [R0+0xac], R7 ;  /* 0x0000ac0700007388 */ /* 0x0003e20000000800 */
[----:B------:R-:W-:Y:S01]  /*1410*/  VIADD R13, R18, UR45 ;  /* 0x0000002d120d7c36 */ /* 0x000fe20008000000 */
[----:B---3--:R-:W-:Y:S01]  /*1420*/  LOP3.LUT R9, R24, R4, RZ, 0x3c, !PT ;  /* 0x0000000418097212 */ /* 0x008fe200078e3cff */
[----:B------:R-:W-:Y:S01]  /*1430*/  VIADD R14, R14, UR32 ;  /* 0x000000200e0e7c36 */ /* 0x000fe20008000000 */
[----:B------:R3:W-:Y:S01]  /*1440*/  STS [R0+0xec], R27 ;  /* 0x0000ec1b00007388 */ /* 0x0007e20000000800 */
[----:B--2---:R-:W-:Y:S01]  /*1450*/  IMAD.WIDE R10, R3, 0x4, R10 ;  /* 0x00000004030a7825 */ /* 0x004fe200078e020a */
[----:B------:R-:W-:-:S02]  /*1460*/  LOP3.LUT R3, R12, R5, RZ, 0x3c, !PT ;  /* 0x000000050c037212 */ /* 0x000fc400078e3cff */
[----:B------:R2:W-:Y:S01]  /*1470*/  STS [R0+0xb4], R17 ;  /* 0x0000b41100007388 */ /* 0x0005e20000000800 */
[----:B0-----:R-:W-:Y:S02]  /*1480*/  LOP3.LUT R29, R26, R6, RZ, 0x3c, !PT ;  /* 0x000000061a1d7212 */ /* 0x001fe400078e3cff */
[----:B-1----:R-:W-:Y:S01]  /*1490*/  LOP3.LUT R7, R14, R13, RZ, 0x3c, !PT ;  /* 0x0000000d0e077212 */ /* 0x002fe200078e3cff */
[----:B------:R0:W-:Y:S01]  /*14a0*/  STS [R0+0xfc], R15 ;  /* 0x0000fc0f00007388 */ /* 0x0001e20000000800 */
[----:B---3--:R-:W-:-:S03]  /*14b0*/  IMAD.U32 R27, RZ, RZ, UR33 ;  /* 0x00000021ff1b7e24 */ /* 0x008fc6000f8e00ff */
[----:B------:R1:W-:Y:S01]  /*14c0*/  STS [R0+0xb0], R5 ;  /* 0x0000b00500007388 */ /* 0x0003e20000000800 */
[----:B--2---:R-:W-:-:S03]  /*14d0*/  IMAD.U32 R17, RZ, RZ, UR11 ;  /* 0x0000000bff117e24 */ /* 0x004fc6000f8e00ff */
[----:B------:R-:W-:Y:S01]  /*14e0*/  STS [R0+0xc0], R32 ;  /* 0x0000c02000007388 */ /* 0x000fe20000000800 */
[----:B0-----:R-:W-:-:S03]  /*14f0*/  LOP3.LUT R15, R15, UR33, RZ, 0x3c, !PT ;  /* 0x000000210f0f7c12 */ /* 0x001fc6000f8e3cff */
[----:B------:R-:W-:Y:S01]  /*1500*/  STS [R0+0xcc], R35 ;  /* 0x0000cc2300007388 */ /* 0x000fe20000000800 */
[----:B-1----:R-:W-:-:S03]  /*1510*/  IMAD.U32 R5, RZ, RZ, UR10 ;  /* 0x0000000aff057e24 */ /* 0x002fc6000f8e00ff */
        /* <DEDUP_REMOVED lines=29> */
.L_x_4:
        /* <DEDUP_REMOVED lines=9> */
.L_x_6:


//--------------------- .nv.shared.chacha12_two_seq --------------------------
	.section	.nv.shared.chacha12_two_seq,"aw",@nobits
	.sectionflags	@""
	.align	4
.nv.shared.chacha12_two_seq:
	.zero		33920


//--------------------- .nv.shared.reserved.0     --------------------------
	.section	.nv.shared.reserved.0,"aw",@nobits
	.weak		__nv_reservedSMEM_offset_0_alias
	.size		__nv_reservedSMEM_offset_0_alias, 0, 64
	.other		__nv_reservedSMEM_offset_0_alias,@"STO_CUDA_RESERVED_SHARED STV_DEFAULT"
__nv_reservedSMEM_offset_0_alias:
	.zero		0
	.zero		64


//--------------------- .nv.shared.chacha12_two   --------------------------
	.section	.nv.shared.chacha12_two,"aw",@nobits
	.sectionflags	@""
	.align	4
.nv.shared.chacha12_two:
	.zero		33920


//--------------------- .nv.constant0.chacha12_two_seq --------------------------
	.section	.nv.constant0.chacha12_two_seq,"a",@progbits
	.sectionflags	@""
	.align	4
.nv.constant0.chacha12_two_seq:
	.zero		920


//--------------------- .nv.constant0.chacha12_two --------------------------
	.section	.nv.constant0.chacha12_two,"a",@progbits
	.sectionflags	@""
	.align	4
.nv.constant0.chacha12_two:
	.zero		920


//--------------------- SYMBOLS --------------------------

	.type		.nv.reservedSmem.offset0,@object
	.size		.nv.reservedSmem.offset0,0x4
	.type		.nv.reservedSmem.cap,@object
	.size		.nv.reservedSmem.cap,0x4
